//
// Generated by NVIDIA NVVM Compiler
//
// Compiler Build ID: CL-36424714
// Cuda compilation tools, release 13.0, V13.0.88
// Based on NVVM 20.0.0
//

.version 9.0
.target sm_100
.address_size 64

	// .globl	_Z12mapToHealpixPfPi6Cameraii
.global .align 4 .b8 __cudart_i2opi_f[24] = {65, 144, 67, 60, 153, 149, 98, 219, 192, 221, 52, 245, 209, 87, 39, 252, 41, 21, 68, 78, 110, 131, 249, 162};

.visible .entry _Z12mapToHealpixPfPi6Cameraii(
	.param .u64 .ptr .align 1 _Z12mapToHealpixPfPi6Cameraii_param_0,
	.param .u64 .ptr .align 1 _Z12mapToHealpixPfPi6Cameraii_param_1,
	.param .align 4 .b8 _Z12mapToHealpixPfPi6Cameraii_param_2[24],
	.param .u32 _Z12mapToHealpixPfPi6Cameraii_param_3,
	.param .u32 _Z12mapToHealpixPfPi6Cameraii_param_4
)
{
	.reg .pred 	%p<4>;
	.reg .b32 	%r<19>;
	.reg .b32 	%f<19>;
	.reg .b64 	%rd<5>;
	.reg .b64 	%fd<9>;

	ld.param.f32 	%f6, [_Z12mapToHealpixPfPi6Cameraii_param_2+20];
	ld.param.f32 	%f2, [_Z12mapToHealpixPfPi6Cameraii_param_2+4];
	ld.param.u64 	%rd1, [_Z12mapToHealpixPfPi6Cameraii_param_1];
	ld.param.u32 	%r3, [_Z12mapToHealpixPfPi6Cameraii_param_3];
	ld.param.u32 	%r5, [_Z12mapToHealpixPfPi6Cameraii_param_4];
	mov.u32 	%r6, %ctaid.x;
	mov.u32 	%r7, %ntid.x;
	mov.u32 	%r8, %tid.x;
	mad.lo.s32 	%r1, %r6, %r7, %r8;
	mov.u32 	%r9, %ctaid.y;
	mov.u32 	%r10, %ntid.y;
	mov.u32 	%r11, %tid.y;
	mad.lo.s32 	%r12, %r9, %r10, %r11;
	setp.ge.s32 	%p1, %r1, %r3;
	setp.ge.s32 	%p2, %r12, %r5;
	or.pred  	%p3, %p1, %p2;
	@%p3 bra 	$L__BB0_2;
	cvta.to.global.u64 	%rd2, %rd1;
	cvt.rn.f32.s32 	%f7, %r1;
	add.f32 	%f8, %f7, %f7;
	cvt.rn.f32.s32 	%f9, %r3;
	div.rn.f32 	%f10, %f8, %f9;
	add.f32 	%f11, %f10, 0fBF800000;
	cvt.rn.f32.u32 	%f12, %r12;
	add.f32 	%f13, %f12, %f12;
	cvt.rn.f32.u32 	%f14, %r5;
	div.rn.f32 	%f15, %f13, %f14;
	add.f32 	%f16, %f15, 0fBF800000;
	mul.f32 	%f17, %f6, %f16;
	fma.rn.f32 	%f18, %f6, %f11, %f2;
	cvt.f64.f32 	%fd1, %f17;
	div.rn.f64 	%fd2, %fd1, 0d400921FB54442D18;
	cvt.rn.f64.u32 	%fd3, %r5;
	mul.f64 	%fd4, %fd2, %fd3;
	cvt.rzi.s32.f64 	%r13, %fd4;
	cvt.f64.f32 	%fd5, %f18;
	div.rn.f64 	%fd6, %fd5, 0d401921FB54442D18;
	cvt.rn.f64.s32 	%fd7, %r3;
	mul.f64 	%fd8, %fd6, %fd7;
	cvt.rzi.s32.f64 	%r14, %fd8;
	mad.lo.s32 	%r15, %r13, %r3, %r14;
	mul.lo.s32 	%r16, %r5, %r3;
	rem.s32 	%r17, %r15, %r16;
	mad.lo.s32 	%r18, %r3, %r12, %r1;
	mul.wide.s32 	%rd3, %r18, 4;
	add.s64 	%rd4, %rd2, %rd3;
	st.global.u32 	[%rd4], %r17;
$L__BB0_2:
	ret;

}
	// .globl	_Z7ang2pixPfS_Piii
.visible .entry _Z7ang2pixPfS_Piii(
	.param .u64 .ptr .align 1 _Z7ang2pixPfS_Piii_param_0,
	.param .u64 .ptr .align 1 _Z7ang2pixPfS_Piii_param_1,
	.param .u64 .ptr .align 1 _Z7ang2pixPfS_Piii_param_2,
	.param .u32 _Z7ang2pixPfS_Piii_param_3,
	.param .u32 _Z7ang2pixPfS_Piii_param_4
)
{
	.local .align 4 .b8 	__local_depot1[28];
	.reg .b64 	%SP;
	.reg .b64 	%SPL;
	.reg .pred 	%p<12>;
	.reg .b32 	%r<65>;
	.reg .b32 	%f<44>;
	.reg .b64 	%rd<32>;
	.reg .b64 	%fd<15>;

	mov.u64 	%SPL, __local_depot1;
	ld.param.u64 	%rd9, [_Z7ang2pixPfS_Piii_param_0];
	ld.param.u64 	%rd10, [_Z7ang2pixPfS_Piii_param_1];
	ld.param.u64 	%rd11, [_Z7ang2pixPfS_Piii_param_2];
	ld.param.u32 	%r25, [_Z7ang2pixPfS_Piii_param_3];
	ld.param.u32 	%r26, [_Z7ang2pixPfS_Piii_param_4];
	add.u64 	%rd1, %SPL, 0;
	mov.u32 	%r27, %ctaid.x;
	mov.u32 	%r28, %ntid.x;
	mov.u32 	%r29, %tid.x;
	mad.lo.s32 	%r1, %r27, %r28, %r29;
	setp.ge.s32 	%p1, %r1, %r26;
	@%p1 bra 	$L__BB1_13;
	cvta.to.global.u64 	%rd13, %rd9;
	cvta.to.global.u64 	%rd14, %rd10;
	mul.wide.s32 	%rd15, %r1, 4;
	add.s64 	%rd16, %rd13, %rd15;
	ld.global.f32 	%f1, [%rd16];
	add.s64 	%rd17, %rd14, %rd15;
	ld.global.f32 	%f2, [%rd17];
	mul.f32 	%f10, %f1, 0f3F22F983;
	cvt.rni.s32.f32 	%r61, %f10;
	cvt.rn.f32.s32 	%f11, %r61;
	fma.rn.f32 	%f12, %f11, 0fBFC90FDA, %f1;
	fma.rn.f32 	%f13, %f11, 0fB3A22168, %f12;
	fma.rn.f32 	%f43, %f11, 0fA7C234C5, %f13;
	abs.f32 	%f4, %f1;
	setp.ltu.f32 	%p2, %f4, 0f47CE4780;
	@%p2 bra 	$L__BB1_9;
	setp.neu.f32 	%p3, %f4, 0f7F800000;
	@%p3 bra 	$L__BB1_4;
	mov.f32 	%f16, 0f00000000;
	mul.rn.f32 	%f43, %f1, %f16;
	mov.b32 	%r61, 0;
	bra.uni 	$L__BB1_9;
$L__BB1_4:
	mov.b32 	%r3, %f1;
	shl.b32 	%r31, %r3, 8;
	or.b32  	%r4, %r31, -2147483648;
	mov.b64 	%rd31, 0;
	mov.b32 	%r58, 0;
	mov.u64 	%rd29, __cudart_i2opi_f;
	mov.u64 	%rd30, %rd1;
$L__BB1_5:
	.pragma "nounroll";
	ld.global.nc.u32 	%r32, [%rd29];
	mad.wide.u32 	%rd20, %r32, %r4, %rd31;
	shr.u64 	%rd31, %rd20, 32;
	st.local.u32 	[%rd30], %rd20;
	add.s32 	%r58, %r58, 1;
	add.s64 	%rd30, %rd30, 4;
	add.s64 	%rd29, %rd29, 4;
	setp.ne.s32 	%p4, %r58, 6;
	@%p4 bra 	$L__BB1_5;
	shr.u32 	%r33, %r3, 23;
	st.local.u32 	[%rd1+24], %rd31;
	and.b32  	%r7, %r33, 31;
	and.b32  	%r34, %r33, 224;
	add.s32 	%r35, %r34, -128;
	shr.u32 	%r36, %r35, 5;
	mul.wide.u32 	%rd21, %r36, 4;
	sub.s64 	%rd8, %rd1, %rd21;
	ld.local.u32 	%r59, [%rd8+24];
	ld.local.u32 	%r60, [%rd8+20];
	setp.eq.s32 	%p5, %r7, 0;
	@%p5 bra 	$L__BB1_8;
	shf.l.wrap.b32 	%r59, %r60, %r59, %r7;
	ld.local.u32 	%r37, [%rd8+16];
	shf.l.wrap.b32 	%r60, %r37, %r60, %r7;
$L__BB1_8:
	shr.u32 	%r38, %r59, 30;
	shf.l.wrap.b32 	%r39, %r60, %r59, 2;
	shl.b32 	%r40, %r60, 2;
	shr.u32 	%r41, %r39, 31;
	add.s32 	%r42, %r41, %r38;
	neg.s32 	%r43, %r42;
	setp.lt.s32 	%p6, %r3, 0;
	selp.b32 	%r61, %r43, %r42, %p6;
	xor.b32  	%r44, %r39, %r3;
	shr.s32 	%r45, %r39, 31;
	xor.b32  	%r46, %r45, %r39;
	xor.b32  	%r47, %r45, %r40;
	cvt.u64.u32 	%rd22, %r46;
	shl.b64 	%rd23, %rd22, 32;
	cvt.u64.u32 	%rd24, %r47;
	or.b64  	%rd25, %rd23, %rd24;
	cvt.rn.f64.s64 	%fd1, %rd25;
	mul.f64 	%fd2, %fd1, 0d3BF921FB54442D19;
	cvt.rn.f32.f64 	%f14, %fd2;
	neg.f32 	%f15, %f14;
	setp.lt.s32 	%p7, %r44, 0;
	selp.f32 	%f43, %f15, %f14, %p7;
$L__BB1_9:
	add.s32 	%r49, %r61, 1;
	mul.rn.f32 	%f17, %f43, %f43;
	and.b32  	%r50, %r61, 1;
	setp.eq.b32 	%p8, %r50, 1;
	selp.f32 	%f18, %f43, 0f3F800000, %p8;
	fma.rn.f32 	%f19, %f17, %f18, 0f00000000;
	fma.rn.f32 	%f20, %f17, 0f37CBAC00, 0fBAB607ED;
	selp.f32 	%f21, 0fB94D4153, %f20, %p8;
	selp.f32 	%f22, 0f3C0885E4, 0f3D2AAABB, %p8;
	fma.rn.f32 	%f23, %f21, %f17, %f22;
	selp.f32 	%f24, 0fBE2AAAA8, 0fBEFFFFFF, %p8;
	fma.rn.f32 	%f25, %f23, %f17, %f24;
	fma.rn.f32 	%f26, %f25, %f19, %f18;
	and.b32  	%r51, %r49, 2;
	setp.eq.s32 	%p9, %r51, 0;
	mov.f32 	%f27, 0f00000000;
	sub.f32 	%f28, %f27, %f26;
	selp.f32 	%f8, %f26, %f28, %p9;
	abs.f32 	%f9, %f8;
	cvt.f64.f32 	%fd3, %f9;
	setp.gtu.f64 	%p10, %fd3, 0d3FE5555555555555;
	@%p10 bra 	$L__BB1_11;
	cvt.rn.f64.s32 	%fd4, %r25;
	cvt.f64.f32 	%fd5, %f2;
	fma.rn.f64 	%fd6, %fd5, 0d3FD45F306DC9C883, 0d3FE0000000000000;
	mul.f64 	%fd7, %fd6, %fd4;
	cvt.rn.f32.f64 	%f29, %fd7;
	cvt.f64.f32 	%fd8, %f8;
	fma.rn.f64 	%fd9, %fd8, 0d3FE0000000000000, 0d3FE8000000000000;
	mul.f64 	%fd10, %fd9, %fd4;
	cvt.rzi.s32.f64 	%r64, %fd10;
	cvt.rn.f32.s32 	%f30, %r25;
	div.rn.f32 	%f31, %f29, %f30;
	cvt.rzi.s32.f32 	%r62, %f31;
	mul.lo.s32 	%r52, %r62, %r25;
	cvt.rn.f32.s32 	%f32, %r52;
	sub.f32 	%f33, %f29, %f32;
	cvt.rzi.s32.f32 	%r63, %f33;
	bra.uni 	$L__BB1_12;
$L__BB1_11:
	cvt.rn.f32.s32 	%f34, %r25;
	mov.f32 	%f35, 0f3F800000;
	sub.f32 	%f36, %f35, %f9;
	mul.f32 	%f37, %f36, 0f40400000;
	sqrt.rn.f32 	%f38, %f37;
	mul.f32 	%f39, %f38, %f34;
	cvt.rzi.s32.f32 	%r64, %f39;
	add.f32 	%f40, %f39, %f39;
	cvt.rn.f32.s32 	%f41, %r64;
	sub.f32 	%f42, %f40, %f41;
	cvt.rzi.s32.f32 	%r53, %f42;
	setp.gt.f32 	%p11, %f8, 0f00000000;
	selp.b32 	%r62, 2, 3, %p11;
	cvt.f64.f32 	%fd11, %f2;
	mul.f64 	%fd12, %fd11, 0d3FD45F306DC9C883;
	cvt.rn.f64.s32 	%fd13, %r53;
	mul.f64 	%fd14, %fd12, %fd13;
	cvt.rzi.s32.f64 	%r63, %fd14;
$L__BB1_12:
	mul.lo.s32 	%r54, %r25, %r62;
	shl.b32 	%r55, %r54, 2;
	add.s32 	%r56, %r63, %r55;
	mad.lo.s32 	%r57, %r56, %r25, %r64;
	cvta.to.global.u64 	%rd26, %rd11;
	add.s64 	%rd28, %rd26, %rd15;
	st.global.u32 	[%rd28], %r57;
$L__BB1_13:
	ret;

}
	// .globl	_Z7pix2angPfS_Piii
.visible .entry _Z7pix2angPfS_Piii(
	.param .u64 .ptr .align 1 _Z7pix2angPfS_Piii_param_0,
	.param .u64 .ptr .align 1 _Z7pix2angPfS_Piii_param_1,
	.param .u64 .ptr .align 1 _Z7pix2angPfS_Piii_param_2,
	.param .u32 _Z7pix2angPfS_Piii_param_3,
	.param .u32 _Z7pix2angPfS_Piii_param_4
)
{
	.reg .pred 	%p<10>;
	.reg .b32 	%r<16>;
	.reg .b32 	%f<69>;
	.reg .b64 	%rd<15>;
	.reg .b64 	%fd<5>;

	ld.param.u64 	%rd4, [_Z7pix2angPfS_Piii_param_0];
	ld.param.u64 	%rd5, [_Z7pix2angPfS_Piii_param_1];
	ld.param.u64 	%rd3, [_Z7pix2angPfS_Piii_param_2];
	ld.param.u32 	%r5, [_Z7pix2angPfS_Piii_param_3];
	ld.param.u32 	%r6, [_Z7pix2angPfS_Piii_param_4];
	cvta.to.global.u64 	%rd1, %rd5;
	cvta.to.global.u64 	%rd2, %rd4;
	mov.u32 	%r7, %ctaid.x;
	mov.u32 	%r8, %ntid.x;
	mov.u32 	%r9, %tid.x;
	mad.lo.s32 	%r1, %r7, %r8, %r9;
	setp.ge.s32 	%p1, %r1, %r6;
	@%p1 bra 	$L__BB2_4;
	cvta.to.global.u64 	%rd6, %rd3;
	mul.wide.s32 	%rd7, %r1, 4;
	add.s64 	%rd8, %rd6, %rd7;
	ld.global.u32 	%r10, [%rd8];
	mul.lo.s32 	%r11, %r5, %r5;
	shl.b32 	%r12, %r11, 2;
	div.s32 	%r2, %r10, %r12;
	mul.lo.s32 	%r13, %r2, %r12;
	sub.s32 	%r14, %r10, %r13;
	div.s32 	%r3, %r14, %r5;
	rem.s32 	%r4, %r10, %r5;
	setp.gt.s32 	%p2, %r2, 1;
	@%p2 bra 	$L__BB2_3;
	cvt.rn.f32.s32 	%f37, %r4;
	cvt.rn.f32.s32 	%f38, %r5;
	div.rn.f32 	%f39, %f37, %f38;
	add.f32 	%f40, %f39, 0fBF400000;
	cvt.rn.f32.s32 	%f41, %r3;
	div.rn.f32 	%f42, %f41, %f38;
	abs.f32 	%f43, %f40;
	fma.rn.f32 	%f44, %f43, 0fBF000000, 0f3F000000;
	rsqrt.approx.ftz.f32 	%f45, %f44;
	mul.f32 	%f46, %f44, %f45;
	mul.f32 	%f47, %f45, 0fBF000000;
	fma.rn.f32 	%f48, %f46, %f47, 0f3F000000;
	fma.rn.f32 	%f49, %f46, %f48, %f46;
	setp.eq.f32 	%p7, %f43, 0f3F800000;
	selp.f32 	%f50, 0f00000000, %f49, %p7;
	setp.gt.f32 	%p8, %f43, 0f3F0F5C29;
	selp.f32 	%f51, %f50, %f43, %p8;
	copysign.f32 	%f52, %f40, %f51;
	mul.f32 	%f53, %f52, %f52;
	fma.rn.f32 	%f54, %f53, 0f3D10ECEF, 0f3C8B1ABB;
	fma.rn.f32 	%f55, %f54, %f53, 0f3CFC028C;
	fma.rn.f32 	%f56, %f55, %f53, 0f3D372139;
	fma.rn.f32 	%f57, %f56, %f53, 0f3D9993DB;
	fma.rn.f32 	%f58, %f57, %f53, 0f3E2AAAC6;
	mul.f32 	%f59, %f53, %f58;
	fma.rn.f32 	%f60, %f59, %f52, %f52;
	neg.f32 	%f61, %f60;
	selp.f32 	%f62, %f60, %f61, %p8;
	fma.rn.f32 	%f63, 0f3F6EE581, 0f3FD774EB, %f62;
	setp.gt.f32 	%p9, %f40, 0f3F0F5C29;
	selp.f32 	%f64, %f60, %f63, %p9;
	add.f32 	%f65, %f64, %f64;
	selp.f32 	%f66, %f65, %f64, %p8;
	add.s64 	%rd13, %rd2, %rd7;
	st.global.f32 	[%rd13], %f66;
	add.f32 	%f67, %f42, %f42;
	cvt.f64.f32 	%fd3, %f67;
	mul.f64 	%fd4, %fd3, 0d400921FB54442D18;
	cvt.rn.f32.f64 	%f68, %fd4;
	add.s64 	%rd14, %rd1, %rd7;
	st.global.f32 	[%rd14], %f68;
	bra.uni 	$L__BB2_4;
$L__BB2_3:
	mul.lo.s32 	%r15, %r4, 3;
	cvt.rn.f32.s32 	%f1, %r15;
	cvt.rn.f32.s32 	%f2, %r5;
	div.rn.f32 	%f3, %f1, %f2;
	sqrt.rn.f32 	%f4, %f3;
	setp.eq.s32 	%p3, %r2, 2;
	add.f32 	%f5, %f4, 0fBF800000;
	mov.f32 	%f6, 0f3F800000;
	sub.f32 	%f7, %f6, %f4;
	selp.f32 	%f8, %f7, %f5, %p3;
	abs.f32 	%f9, %f8;
	fma.rn.f32 	%f10, %f9, 0fBF000000, 0f3F000000;
	rsqrt.approx.ftz.f32 	%f11, %f10;
	mul.f32 	%f12, %f11, %f10;
	mul.f32 	%f13, %f11, 0fBF000000;
	fma.rn.f32 	%f14, %f12, %f13, 0f3F000000;
	fma.rn.f32 	%f15, %f12, %f14, %f12;
	setp.eq.f32 	%p4, %f9, 0f3F800000;
	selp.f32 	%f16, 0f00000000, %f15, %p4;
	setp.gt.f32 	%p5, %f9, 0f3F0F5C29;
	selp.f32 	%f17, %f16, %f9, %p5;
	copysign.f32 	%f18, %f8, %f17;
	mul.f32 	%f19, %f18, %f18;
	fma.rn.f32 	%f20, %f19, 0f3D10ECEF, 0f3C8B1ABB;
	fma.rn.f32 	%f21, %f20, %f19, 0f3CFC028C;
	fma.rn.f32 	%f22, %f21, %f19, 0f3D372139;
	fma.rn.f32 	%f23, %f22, %f19, 0f3D9993DB;
	fma.rn.f32 	%f24, %f23, %f19, 0f3E2AAAC6;
	mul.f32 	%f25, %f19, %f24;
	fma.rn.f32 	%f26, %f25, %f18, %f18;
	neg.f32 	%f27, %f26;
	selp.f32 	%f28, %f26, %f27, %p5;
	fma.rn.f32 	%f29, 0f3F6EE581, 0f3FD774EB, %f28;
	setp.gt.f32 	%p6, %f8, 0f3F0F5C29;
	selp.f32 	%f30, %f26, %f29, %p6;
	add.f32 	%f31, %f30, %f30;
	selp.f32 	%f32, %f31, %f30, %p5;
	add.s64 	%rd10, %rd2, %rd7;
	st.global.f32 	[%rd10], %f32;
	cvt.rn.f32.s32 	%f33, %r3;
	div.rn.f32 	%f34, %f33, %f2;
	add.f32 	%f35, %f34, %f34;
	cvt.f64.f32 	%fd1, %f35;
	mul.f64 	%fd2, %fd1, 0d400921FB54442D18;
	cvt.rn.f32.f64 	%f36, %fd2;
	add.s64 	%rd11, %rd1, %rd7;
	st.global.f32 	[%rd11], %f36;
$L__BB2_4:
	ret;

}


// ===== COMPILED SASS (sm_100) =====

	.target	sm_100

	.elftype	@"ET_EXEC"


//--------------------- .note.nv.tkinfo           --------------------------
	.section	.note.nv.tkinfo,"",@"SHT_NOTE"
	.sectionflags	@"SHF_NOTE_NV_TKINFO"
	.tkinfo
        /*0018*/ 	.word	0x00000002
        /*0030*/ 	.string	""
        /*0030*/ 	.string	"ptxas"
        /*0030*/ 	.string	"Cuda compilation tools, release 13.0, V13.0.88"
        /*0030*/ 	.string	"Build cuda_13.0.r13.0/compiler.36424714_0"
        /*0030*/ 	.string	"-arch sm_100 -m 64 "



//--------------------- .note.nv.cuinfo           --------------------------
	.section	.note.nv.cuinfo,"",@"SHT_NOTE"
	.sectionflags	@"SHF_NOTE_NV_CUINFO"
        /*0018*/ 	.short	0x0002
        /*001a*/ 	.short	0x0064
        /*001c*/ 	.short	0x0082
	.zero		2


//--------------------- .nv.info                  --------------------------
	.section	.nv.info,"",@"SHT_CUDA_INFO"
	.align	4


	//----- nvinfo : EIATTR_REGCOUNT
	.align		4
        /*0000*/ 	.byte	0x04, 0x2f
        /*0002*/ 	.short	(.L_2 - .L_1)
	.align		4
.L_1:
        /*0004*/ 	.word	index@(_Z12mapToHealpixPfPi6Cameraii)
        /*0008*/ 	.word	0x0000001c


	//----- nvinfo : EIATTR_FRAME_SIZE
	.align		4
.L_2:
        /*000c*/ 	.byte	0x04, 0x11
        /*000e*/ 	.short	(.L_4 - .L_3)
	.align		4
.L_3:
        /*0010*/ 	.word	index@($__internal_5_$__cuda_sm3x_div_rn_noftz_f32_slowpath)
        /*0014*/ 	.word	0x00000000


	//----- nvinfo : EIATTR_FRAME_SIZE
	.align		4
.L_4:
        /*0018*/ 	.byte	0x04, 0x11
        /*001a*/ 	.short	(.L_6 - .L_5)
	.align		4
.L_5:
        /*001c*/ 	.word	index@($__internal_4_$__cuda_sm20_div_rn_f64_full)
        /*0020*/ 	.word	0x00000000


	//----- nvinfo : EIATTR_FRAME_SIZE
	.align		4
.L_6:
        /*0024*/ 	.byte	0x04, 0x11
        /*0026*/ 	.short	(.L_8 - .L_7)
	.align		4
.L_7:
        /*0028*/ 	.word	index@(_Z12mapToHealpixPfPi6Cameraii)
        /*002c*/ 	.word	0x00000000


	//----- nvinfo : EIATTR_REGCOUNT
	.align		4
.L_8:
        /*0030*/ 	.byte	0x04, 0x2f
        /*0032*/ 	.short	(.L_10 - .L_9)
	.align		4
.L_9:
        /*0034*/ 	.word	index@(_Z7ang2pixPfS_Piii)
        /*0038*/ 	.word	0x00000013


	//----- nvinfo : EIATTR_FRAME_SIZE
	.align		4
.L_10:
        /*003c*/ 	.byte	0x04, 0x11
        /*003e*/ 	.short	(.L_12 - .L_11)
	.align		4
.L_11:
        /*0040*/ 	.word	index@($__internal_3_$__cuda_sm3x_div_rn_noftz_f32_slowpath)
        /*0044*/ 	.word	0x00000000


	//----- nvinfo : EIATTR_FRAME_SIZE
	.align		4
.L_12:
        /*0048*/ 	.byte	0x04, 0x11
        /*004a*/ 	.short	(.L_14 - .L_13)
	.align		4
.L_13:
        /*004c*/ 	.word	index@($__internal_2_$__cuda_sm20_sqrt_rn_f32_slowpath)
        /*0050*/ 	.word	0x00000000


	//----- nvinfo : EIATTR_FRAME_SIZE
	.align		4
.L_14:
        /*0054*/ 	.byte	0x04, 0x11
        /*0056*/ 	.short	(.L_16 - .L_15)
	.align		4
.L_15:
        /*0058*/ 	.word	index@(_Z7ang2pixPfS_Piii)
        /*005c*/ 	.word	0x00000000


	//----- nvinfo : EIATTR_REGCOUNT
	.align		4
.L_16:
        /*0060*/ 	.byte	0x04, 0x2f
        /*0062*/ 	.short	(.L_18 - .L_17)
	.align		4
.L_17:
        /*0064*/ 	.word	index@(_Z7pix2angPfS_Piii)
        /*0068*/ 	.word	0x00000011


	//----- nvinfo : EIATTR_FRAME_SIZE
	.align		4
.L_18:
        /*006c*/ 	.byte	0x04, 0x11
        /*006e*/ 	.short	(.L_20 - .L_19)
	.align		4
.L_19:
        /*0070*/ 	.word	index@($__internal_1_$__cuda_sm3x_div_rn_noftz_f32_slowpath)
        /*0074*/ 	.word	0x00000000


	//----- nvinfo : EIATTR_FRAME_SIZE
	.align		4
.L_20:
        /*0078*/ 	.byte	0x04, 0x11
        /*007a*/ 	.short	(.L_22 - .L_21)
	.align		4
.L_21:
        /*007c*/ 	.word	index@($__internal_0_$__cuda_sm20_sqrt_rn_f32_slowpath)
        /*0080*/ 	.word	0x00000000


	//----- nvinfo : EIATTR_FRAME_SIZE
	.align		4
.L_22:
        /*0084*/ 	.byte	0x04, 0x11
        /*0086*/ 	.short	(.L_24 - .L_23)
	.align		4
.L_23:
        /*0088*/ 	.word	index@(_Z7pix2angPfS_Piii)
        /*008c*/ 	.word	0x00000000


	//----- nvinfo : EIATTR_MIN_STACK_SIZE
	.align		4
.L_24:
        /*0090*/ 	.byte	0x04, 0x12
        /*0092*/ 	.short	(.L_26 - .L_25)
	.align		4
.L_25:
        /*0094*/ 	.word	index@(_Z7pix2angPfS_Piii)
        /*0098*/ 	.word	0x00000000


	//----- nvinfo : EIATTR_MIN_STACK_SIZE
	.align		4
.L_26:
        /*009c*/ 	.byte	0x04, 0x12
        /*009e*/ 	.short	(.L_28 - .L_27)
	.align		4
.L_27:
        /*00a0*/ 	.word	index@(_Z7ang2pixPfS_Piii)
        /*00a4*/ 	.word	0x00000000


	//----- nvinfo : EIATTR_MIN_STACK_SIZE
	.align		4
.L_28:
        /*00a8*/ 	.byte	0x04, 0x12
        /*00aa*/ 	.short	(.L_30 - .L_29)
	.align		4
.L_29:
        /*00ac*/ 	.word	index@(_Z12mapToHealpixPfPi6Cameraii)
        /*00b0*/ 	.word	0x00000000
.L_30:


//--------------------- .nv.compat                --------------------------
	.section	.nv.compat,"",@"SHT_CUDA_COMPAT_INFO"
	.align	4
        /*0000*/ 	.byte	0x02, 0x09, 0x00, 0x00, 0x02, 0x02, 0x01, 0x00, 0x02, 0x05, 0x05, 0x00, 0x03, 0x07, 0x01, 0x01
        /*0010*/ 	.byte	0x02, 0x03, 0x00, 0x00, 0x02, 0x06, 0x01, 0x00, 0x04, 0x0b, 0x08, 0x00, 0x01, 0x00, 0x00, 0x00
        /*0020*/ 	.byte	0x00, 0x00, 0x00, 0x00


//--------------------- .nv.info._Z7pix2angPfS_Piii --------------------------
	.section	.nv.info._Z7pix2angPfS_Piii,"",@"SHT_CUDA_INFO"
	.sectionflags	@""
	.align	4


	//----- nvinfo : EIATTR_CUDA_API_VERSION
	.align		4
        /*0000*/ 	.byte	0x04, 0x37
        /*0002*/ 	.short	(.L_32 - .L_31)
.L_31:
        /*0004*/ 	.word	0x00000082


	//----- nvinfo : EIATTR_KPARAM_INFO
	.align		4
.L_32:
        /*0008*/ 	.byte	0x04, 0x17
        /*000a*/ 	.short	(.L_34 - .L_33)
.L_33:
        /*000c*/ 	.word	0x00000000
        /*0010*/ 	.short	0x0004
        /*0012*/ 	.short	0x001c
        /*0014*/ 	.byte	0x00, 0xf0, 0x11, 0x00


	//----- nvinfo : EIATTR_KPARAM_INFO
	.align		4
.L_34:
        /*0018*/ 	.byte	0x04, 0x17
        /*001a*/ 	.short	(.L_36 - .L_35)
.L_35:
        /*001c*/ 	.word	0x00000000
        /*0020*/ 	.short	0x0003
        /*0022*/ 	.short	0x0018
        /*0024*/ 	.byte	0x00, 0xf0, 0x11, 0x00


	//----- nvinfo : EIATTR_KPARAM_INFO
	.align		4
.L_36:
        /*0028*/ 	.byte	0x04, 0x17
        /*002a*/ 	.short	(.L_38 - .L_37)
.L_37:
        /*002c*/ 	.word	0x00000000
        /*0030*/ 	.short	0x0002
        /*0032*/ 	.short	0x0010
        /*0034*/ 	.byte	0x00, 0xf5, 0x21, 0x00


	//----- nvinfo : EIATTR_KPARAM_INFO
	.align		4
.L_38:
        /*0038*/ 	.byte	0x04, 0x17
        /*003a*/ 	.short	(.L_40 - .L_39)
.L_39:
        /*003c*/ 	.word	0x00000000
        /*0040*/ 	.short	0x0001
        /*0042*/ 	.short	0x0008
        /*0044*/ 	.byte	0x00, 0xf5, 0x21, 0x00


	//----- nvinfo : EIATTR_KPARAM_INFO
	.align		4
.L_40:
        /*0048*/ 	.byte	0x04, 0x17
        /*004a*/ 	.short	(.L_42 - .L_41)
.L_41:
        /*004c*/ 	.word	0x00000000
        /*0050*/ 	.short	0x0000
        /*0052*/ 	.short	0x0000
        /*0054*/ 	.byte	0x00, 0xf5, 0x21, 0x00


	//----- nvinfo : EIATTR_SPARSE_MMA_MASK
	.align		4
.L_42:
        /*0058*/ 	.byte	0x03, 0x50
        /*005a*/ 	.short	0x0000


	//----- nvinfo : EIATTR_MAXREG_COUNT
	.align		4
        /*005c*/ 	.byte	0x03, 0x1b
        /*005e*/ 	.short	0x00ff


	//----- nvinfo : EIATTR_MERCURY_ISA_VERSION
	.align		4
        /*0060*/ 	.byte	0x03, 0x5f
        /*0062*/ 	.short	0x0101


	//----- nvinfo : EIATTR_VRC_CTA_INIT_COUNT
	.align		4
        /*0064*/ 	.byte	0x02, 0x4a
	.zero		1
	.zero		1


	//----- nvinfo : EIATTR_EXIT_INSTR_OFFSETS
	.align		4
        /*0068*/ 	.byte	0x04, 0x1c
        /*006a*/ 	.short	(.L_44 - .L_43)


	//   ....[0]....
.L_43:
        /*006c*/ 	.word	0x00000070


	//   ....[1]....
        /*0070*/ 	.word	0x00000930


	//   ....[2]....
        /*0074*/ 	.word	0x00000e80


	//----- nvinfo : EIATTR_CRS_STACK_SIZE
	.align		4
.L_44:
        /*0078*/ 	.byte	0x04, 0x1e
        /*007a*/ 	.short	(.L_46 - .L_45)
.L_45:
        /*007c*/ 	.word	0x00000000


	//----- nvinfo : EIATTR_CBANK_PARAM_SIZE
	.align		4
.L_46:
        /*0080*/ 	.byte	0x03, 0x19
        /*0082*/ 	.short	0x0020


	//----- nvinfo : EIATTR_PARAM_CBANK
	.align		4
        /*0084*/ 	.byte	0x04, 0x0a
        /*0086*/ 	.short	(.L_48 - .L_47)
	.align		4
.L_47:
        /*0088*/ 	.word	index@(.nv.constant0._Z7pix2angPfS_Piii)
        /*008c*/ 	.short	0x0380
        /*008e*/ 	.short	0x0020


	//----- nvinfo : EIATTR_SW_WAR
	.align		4
.L_48:
        /*0090*/ 	.byte	0x04, 0x36
        /*0092*/ 	.short	(.L_50 - .L_49)
.L_49:
        /*0094*/ 	.word	0x00000008
.L_50:


//--------------------- .nv.info._Z7ang2pixPfS_Piii --------------------------
	.section	.nv.info._Z7ang2pixPfS_Piii,"",@"SHT_CUDA_INFO"
	.sectionflags	@""
	.align	4


	//----- nvinfo : EIATTR_CUDA_API_VERSION
	.align		4
        /*0000*/ 	.byte	0x04, 0x37
        /*0002*/ 	.short	(.L_52 - .L_51)
.L_51:
        /*0004*/ 	.word	0x00000082


	//----- nvinfo : EIATTR_KPARAM_INFO
	.align		4
.L_52:
        /*0008*/ 	.byte	0x04, 0x17
        /*000a*/ 	.short	(.L_54 - .L_53)
.L_53:
        /*000c*/ 	.word	0x00000000
        /*0010*/ 	.short	0x0004
        /*0012*/ 	.short	0x001c
        /*0014*/ 	.byte	0x00, 0xf0, 0x11, 0x00


	//----- nvinfo : EIATTR_KPARAM_INFO
	.align		4
.L_54:
        /*0018*/ 	.byte	0x04, 0x17
        /*001a*/ 	.short	(.L_56 - .L_55)
.L_55:
        /*001c*/ 	.word	0x00000000
        /*0020*/ 	.short	0x0003
        /*0022*/ 	.short	0x0018
        /*0024*/ 	.byte	0x00, 0xf0, 0x11, 0x00


	//----- nvinfo : EIATTR_KPARAM_INFO
	.align		4
.L_56:
        /*0028*/ 	.byte	0x04, 0x17
        /*002a*/ 	.short	(.L_58 - .L_57)
.L_57:
        /*002c*/ 	.word	0x00000000
        /*0030*/ 	.short	0x0002
        /*0032*/ 	.short	0x0010
        /*0034*/ 	.byte	0x00, 0xf5, 0x21, 0x00


	//----- nvinfo : EIATTR_KPARAM_INFO
	.align		4
.L_58:
        /*0038*/ 	.byte	0x04, 0x17
        /*003a*/ 	.short	(.L_60 - .L_59)
.L_59:
        /*003c*/ 	.word	0x00000000
        /*0040*/ 	.short	0x0001
        /*0042*/ 	.short	0x0008
        /*0044*/ 	.byte	0x00, 0xf5, 0x21, 0x00


	//----- nvinfo : EIATTR_KPARAM_INFO
	.align		4
.L_60:
        /*0048*/ 	.byte	0x04, 0x17
        /*004a*/ 	.short	(.L_62 - .L_61)
.L_61:
        /*004c*/ 	.word	0x00000000
        /*0050*/ 	.short	0x0000
        /*0052*/ 	.short	0x0000
        /*0054*/ 	.byte	0x00, 0xf5, 0x21, 0x00


	//----- nvinfo : EIATTR_SPARSE_MMA_MASK
	.align		4
.L_62:
        /*0058*/ 	.byte	0x03, 0x50
        /*005a*/ 	.short	0x0000


	//----- nvinfo : EIATTR_MAXREG_COUNT
	.align		4
        /*005c*/ 	.byte	0x03, 0x1b
        /*005e*/ 	.short	0x00ff


	//----- nvinfo : EIATTR_MERCURY_ISA_VERSION
	.align		4
        /*0060*/ 	.byte	0x03, 0x5f
        /*0062*/ 	.short	0x0101


	//----- nvinfo : EIATTR_VRC_CTA_INIT_COUNT
	.align		4
        /*0064*/ 	.byte	0x02, 0x4a
	.zero		1
	.zero		1


	//----- nvinfo : EIATTR_EXIT_INSTR_OFFSETS
	.align		4
        /*0068*/ 	.byte	0x04, 0x1c
        /*006a*/ 	.short	(.L_64 - .L_63)


	//   ....[0]....
.L_63:
        /*006c*/ 	.word	0x00000070


	//   ....[1]....
        /*0070*/ 	.word	0x00000dd0


	//----- nvinfo : EIATTR_CRS_STACK_SIZE
	.align		4
.L_64:
        /*0074*/ 	.byte	0x04, 0x1e
        /*0076*/ 	.short	(.L_66 - .L_65)
.L_65:
        /*0078*/ 	.word	0x00000000


	//----- nvinfo : EIATTR_CBANK_PARAM_SIZE
	.align		4
.L_66:
        /*007c*/ 	.byte	0x03, 0x19
        /*007e*/ 	.short	0x0020


	//----- nvinfo : EIATTR_PARAM_CBANK
	.align		4
        /*0080*/ 	.byte	0x04, 0x0a
        /*0082*/ 	.short	(.L_68 - .L_67)
	.align		4
.L_67:
        /*0084*/ 	.word	index@(.nv.constant0._Z7ang2pixPfS_Piii)
        /*0088*/ 	.short	0x0380
        /*008a*/ 	.short	0x0020


	//----- nvinfo : EIATTR_SW_WAR
	.align		4
.L_68:
        /*008c*/ 	.byte	0x04, 0x36
        /*008e*/ 	.short	(.L_70 - .L_69)
.L_69:
        /*0090*/ 	.word	0x00000008
.L_70:


//--------------------- .nv.info._Z12mapToHealpixPfPi6Cameraii --------------------------
	.section	.nv.info._Z12mapToHealpixPfPi6Cameraii,"",@"SHT_CUDA_INFO"
	.sectionflags	@""
	.align	4


	//----- nvinfo : EIATTR_CUDA_API_VERSION
	.align		4
        /*0000*/ 	.byte	0x04, 0x37
        /*0002*/ 	.short	(.L_72 - .L_71)
.L_71:
        /*0004*/ 	.word	0x00000082


	//----- nvinfo : EIATTR_KPARAM_INFO
	.align		4
.L_72:
        /*0008*/ 	.byte	0x04, 0x17
        /*000a*/ 	.short	(.L_74 - .L_73)
.L_73:
        /*000c*/ 	.word	0x00000000
        /*0010*/ 	.short	0x0004
        /*0012*/ 	.short	0x002c
        /*0014*/ 	.byte	0x00, 0xf0, 0x11, 0x00


	//----- nvinfo : EIATTR_KPARAM_INFO
	.align		4
.L_74:
        /*0018*/ 	.byte	0x04, 0x17
        /*001a*/ 	.short	(.L_76 - .L_75)
.L_75:
        /*001c*/ 	.word	0x00000000
        /*0020*/ 	.short	0x0003
        /*0022*/ 	.short	0x0028
        /*0024*/ 	.byte	0x00, 0xf0, 0x11, 0x00


	//----- nvinfo : EIATTR_KPARAM_INFO
	.align		4
.L_76:
        /*0028*/ 	.byte	0x04, 0x17
        /*002a*/ 	.short	(.L_78 - .L_77)
.L_77:
        /*002c*/ 	.word	0x00000000
        /*0030*/ 	.short	0x0002
        /*0032*/ 	.short	0x0010
        /*0034*/ 	.byte	0x00, 0xf0, 0x61, 0x00


	//----- nvinfo : EIATTR_KPARAM_INFO
	.align		4
.L_78:
        /*0038*/ 	.byte	0x04, 0x17
        /*003a*/ 	.short	(.L_80 - .L_79)
.L_79:
        /*003c*/ 	.word	0x00000000
        /*0040*/ 	.short	0x0001
        /*0042*/ 	.short	0x0008
        /*0044*/ 	.byte	0x00, 0xf5, 0x21, 0x00


	//----- nvinfo : EIATTR_KPARAM_INFO
	.align		4
.L_80:
        /*0048*/ 	.byte	0x04, 0x17
        /*004a*/ 	.short	(.L_82 - .L_81)
.L_81:
        /*004c*/ 	.word	0x00000000
        /*0050*/ 	.short	0x0000
        /*0052*/ 	.short	0x0000
        /*0054*/ 	.byte	0x00, 0xf5, 0x21, 0x00


	//----- nvinfo : EIATTR_SPARSE_MMA_MASK
	.align		4
.L_82:
        /*0058*/ 	.byte	0x03, 0x50
        /*005a*/ 	.short	0x0000


	//----- nvinfo : EIATTR_MAXREG_COUNT
	.align		4
        /*005c*/ 	.byte	0x03, 0x1b
        /*005e*/ 	.short	0x00ff


	//----- nvinfo : EIATTR_MERCURY_ISA_VERSION
	.align		4
        /*0060*/ 	.byte	0x03, 0x5f
        /*0062*/ 	.short	0x0101


	//----- nvinfo : EIATTR_VRC_CTA_INIT_COUNT
	.align		4
        /*0064*/ 	.byte	0x02, 0x4a
	.zero		1
	.zero		1


	//----- nvinfo : EIATTR_EXIT_INSTR_OFFSETS
	.align		4
        /*0068*/ 	.byte	0x04, 0x1c
        /*006a*/ 	.short	(.L_84 - .L_83)


	//   ....[0]....
.L_83:
        /*006c*/ 	.word	0x000000c0


	//   ....[1]....
        /*0070*/ 	.word	0x000008e0


	//----- nvinfo : EIATTR_CRS_STACK_SIZE
	.align		4
.L_84:
        /*0074*/ 	.byte	0x04, 0x1e
        /*0076*/ 	.short	(.L_86 - .L_85)
.L_85:
        /*0078*/ 	.word	0x00000000


	//----- nvinfo : EIATTR_CBANK_PARAM_SIZE
	.align		4
.L_86:
        /*007c*/ 	.byte	0x03, 0x19
        /*007e*/ 	.short	0x0030


	//----- nvinfo : EIATTR_PARAM_CBANK
	.align		4
        /*0080*/ 	.byte	0x04, 0x0a
        /*0082*/ 	.short	(.L_88 - .L_87)
	.align		4
.L_87:
        /*0084*/ 	.word	index@(.nv.constant0._Z12mapToHealpixPfPi6Cameraii)
        /*0088*/ 	.short	0x0380
        /*008a*/ 	.short	0x0030


	//----- nvinfo : EIATTR_SW_WAR
	.align		4
.L_88:
        /*008c*/ 	.byte	0x04, 0x36
        /*008e*/ 	.short	(.L_90 - .L_89)
.L_89:
        /*0090*/ 	.word	0x00000008
.L_90:


//--------------------- .nv.callgraph             --------------------------
	.section	.nv.callgraph,"",@"SHT_CUDA_CALLGRAPH"
	.align	4
	.sectionentsize	8
	.align		4
        /*0000*/ 	.word	0x00000000
	.align		4
        /*0004*/ 	.word	0xffffffff
	.align		4
        /*0008*/ 	.word	0x00000000
	.align		4
        /*000c*/ 	.word	0xfffffffe
	.align		4
        /*0010*/ 	.word	0x00000000
	.align		4
        /*0014*/ 	.word	0xfffffffd
	.align		4
        /*0018*/ 	.word	0x00000000
	.align		4
        /*001c*/ 	.word	0xfffffffc


//--------------------- .nv.constant4             --------------------------
	.section	.nv.constant4,"a",@progbits
	.align	8
	.align		8
.nv.constant4:
        /*0000*/ 	.dword	__cudart_i2opi_f


//--------------------- .text._Z7pix2angPfS_Piii  --------------------------
	.section	.text._Z7pix2angPfS_Piii,"ax",@progbits
	.align	128
        .global         _Z7pix2angPfS_Piii
        .type           _Z7pix2angPfS_Piii,@function
        .size           _Z7pix2angPfS_Piii,(.L_x_77 - _Z7pix2angPfS_Piii)
        .other          _Z7pix2angPfS_Piii,@"STO_CUDA_ENTRY STV_DEFAULT"
_Z7pix2angPfS_Piii:
.text._Z7pix2angPfS_Piii:
[----:B------:R-:W-:Y:S01]  /*0000*/  LDC R1, c[0x0][0x37c] ;  /* 0x0000df00ff017b82 */ /* 0x000fe20000000800 */
[----:B------:R-:W0:Y:S07]  /*0010*/  S2R R3, SR_TID.X ;  /* 0x0000000000037919 */ /* 0x000e2e0000002100 */
[----:B------:R-:W0:Y:S01]  /*0020*/  S2UR UR4, SR_CTAID.X ;  /* 0x00000000000479c3 */ /* 0x000e220000002500 */
[----:B------:R-:W1:Y:S07]  /*0030*/  LDCU UR5, c[0x0][0x39c] ;  /* 0x00007380ff0577ac */ /* 0x000e6e0008000800 */
[----:B------:R-:W0:Y:S02]  /*0040*/  LDC R2, c[0x0][0x360] ;  /* 0x0000d800ff027b82 */ /* 0x000e240000000800 */
[----:B0-----:R-:W-:-:S05]  /*0050*/  IMAD R2, R2, UR4, R3 ;  /* 0x0000000402027c24 */ /* 0x001fca000f8e0203 */
[----:B-1----:R-:W-:-:S13]  /*0060*/  ISETP.GE.AND P0, PT, R2, UR5, PT ;  /* 0x0000000502007c0c */ /* 0x002fda000bf06270 */
[----:B------:R-:W-:Y:S05]  /*0070*/  @P0 EXIT ;  /* 0x000000000000094d */ /* 0x000fea0003800000 */
[----:B------:R-:W0:Y:S01]  /*0080*/  LDC.64 R4, c[0x0][0x390] ;  /* 0x0000e400ff047b82 */ /* 0x000e220000000a00 */
[----:B------:R-:W1:Y:S07]  /*0090*/  LDCU.64 UR4, c[0x0][0x358] ;  /* 0x00006b00ff0477ac */ /* 0x000e6e0008000a00 */
[----:B------:R-:W2:Y:S01]  /*00a0*/  LDC R0, c[0x0][0x398] ;  /* 0x0000e600ff007b82 */ /* 0x000ea20000000800 */
[----:B0-----:R-:W-:-:S05]  /*00b0*/  IMAD.WIDE R4, R2, 0x4, R4 ;  /* 0x0000000402047825 */ /* 0x001fca00078e0204 */
[----:B-1----:R0:W3:Y:S01]  /*00c0*/  LDG.E R3, desc[UR4][R4.64] ;  /* 0x0000000404037981 */ /* 0x0020e2000c1e1900 */
[----:B------:R-:W-:Y:S02]  /*00d0*/  IMAD.MOV.U32 R8, RZ, RZ, RZ ;  /* 0x000000ffff087224 */ /* 0x000fe400078e00ff */
[-C--:B--2---:R-:W-:Y:S01]  /*00e0*/  IMAD R6, R0, R0.reuse, RZ ;  /* 0x0000000000067224 */ /* 0x084fe200078e02ff */
[----:B------:R-:W-:-:S03]  /*00f0*/  IABS R12, R0 ;  /* 0x00000000000c7213 */ /* 0x000fc60000000000 */
[----:B------:R-:W-:-:S05]  /*0100*/  IMAD.SHL.U32 R6, R6, 0x4, RZ ;  /* 0x0000000406067824 */ /* 0x000fca00078e00ff */
[-C--:B------:R-:W-:Y:S02]  /*0110*/  IABS R10, R6.reuse ;  /* 0x00000006000a7213 */ /* 0x080fe40000000000 */
[----:B0-----:R-:W-:Y:S02]  /*0120*/  IABS R5, R6 ;  /* 0x0000000600057213 */ /* 0x001fe40000000000 */
[----:B------:R-:W0:Y:S08]  /*0130*/  I2F.RP R7, R10 ;  /* 0x0000000a00077306 */ /* 0x000e300000209400 */
[----:B0-----:R-:W0:Y:S02]  /*0140*/  MUFU.RCP R7, R7 ;  /* 0x0000000700077308 */ /* 0x001e240000001000 */
[----:B0-----:R-:W-:Y:S01]  /*0150*/  VIADD R9, R7, 0xffffffe ;  /* 0x0ffffffe07097836 */ /* 0x001fe20000000000 */
[----:B------:R-:W-:-:S02]  /*0160*/  IADD3 R7, PT, PT, RZ, -R5, RZ ;  /* 0x80000005ff077210 */ /* 0x000fc40007ffe0ff */
[----:B------:R-:W-:-:S03]  /*0170*/  MOV R5, R12 ;  /* 0x0000000c00057202 */ /* 0x000fc60000000f00 */
[----:B------:R-:W0:Y:S02]  /*0180*/  F2I.FTZ.U32.TRUNC.NTZ R9, R9 ;  /* 0x0000000900097305 */ /* 0x000e24000021f000 */
[----:B0-----:R-:W-:-:S05]  /*0190*/  IADD3 R11, PT, PT, RZ, -R9, RZ ;  /* 0x80000009ff0b7210 */ /* 0x001fca0007ffe0ff */
[----:B------:R-:W-:-:S04]  /*01a0*/  IMAD R11, R11, R10, RZ ;  /* 0x0000000a0b0b7224 */ /* 0x000fc800078e02ff */
[----:B------:R-:W-:Y:S02]  /*01b0*/  IMAD.HI.U32 R11, R9, R11, R8 ;  /* 0x0000000b090b7227 */ /* 0x000fe400078e0008 */
[----:B------:R-:W0:Y:S08]  /*01c0*/  I2F.RP R9, R5 ;  /* 0x0000000500097306 */ /* 0x000e300000209400 */
[----:B0-----:R-:W0:Y:S01]  /*01d0*/  MUFU.RCP R9, R9 ;  /* 0x0000000900097308 */ /* 0x001e220000001000 */
[----:B---3--:R-:W-:-:S05]  /*01e0*/  IABS R4, R3 ;  /* 0x0000000300047213 */ /* 0x008fca0000000000 */
[----:B------:R-:W-:-:S04]  /*01f0*/  IMAD.MOV.U32 R8, RZ, RZ, R4 ;  /* 0x000000ffff087224 */ /* 0x000fc800078e0004 */
[----:B------:R-:W-:-:S04]  /*0200*/  IMAD.HI.U32 R4, R11, R8, RZ ;  /* 0x000000080b047227 */ /* 0x000fc800078e00ff */
[----:B------:R-:W-:-:S05]  /*0210*/  IMAD R7, R4, R7, R8 ;  /* 0x0000000704077224 */ /* 0x000fca00078e0208 */
[----:B------:R-:W-:-:S13]  /*0220*/  ISETP.GT.U32.AND P1, PT, R10, R7, PT ;  /* 0x000000070a00720c */ /* 0x000fda0003f24070 */
[----:B------:R-:W-:Y:S02]  /*0230*/  @!P1 IMAD.IADD R7, R7, 0x1, -R10 ;  /* 0x0000000107079824 */ /* 0x000fe400078e0a0a */
[----:B------:R-:W-:Y:S01]  /*0240*/  @!P1 VIADD R4, R4, 0x1 ;  /* 0x0000000104049836 */ /* 0x000fe20000000000 */
[----:B------:R-:W-:Y:S02]  /*0250*/  ISETP.NE.AND P1, PT, R6, RZ, PT ;  /* 0x000000ff0600720c */ /* 0x000fe40003f25270 */
[----:B------:R-:W-:Y:S02]  /*0260*/  ISETP.GE.U32.AND P0, PT, R7, R10, PT ;  /* 0x0000000a0700720c */ /* 0x000fe40003f06070 */
[----:B------:R-:W-:-:S04]  /*0270*/  LOP3.LUT R7, R3, R6, RZ, 0x3c, !PT ;  /* 0x0000000603077212 */ /* 0x000fc800078e3cff */
[----:B------:R-:W-:Y:S02]  /*0280*/  ISETP.GE.AND P2, PT, R7, RZ, PT ;  /* 0x000000ff0700720c */ /* 0x000fe40003f46270 */
[----:B0-----:R-:W-:-:S05]  /*0290*/  IADD3 R7, PT, PT, R9, 0xffffffe, RZ ;  /* 0x0ffffffe09077810 */ /* 0x001fca0007ffe0ff */
[----:B------:R-:W-:Y:S01]  /*02a0*/  @P0 IADD3 R4, PT, PT, R4, 0x1, RZ ;  /* 0x0000000104040810 */ /* 0x000fe20007ffe0ff */
[----:B------:R-:W0:Y:S05]  /*02b0*/  F2I.FTZ.U32.TRUNC.NTZ R7, R7 ;  /* 0x0000000700077305 */ /* 0x000e2a000021f000 */
[----:B------:R-:W-:Y:S01]  /*02c0*/  @!P2 IMAD.MOV R4, RZ, RZ, -R4 ;  /* 0x000000ffff04a224 */ /* 0x000fe200078e0a04 */
[----:B------:R-:W-:-:S05]  /*02d0*/  @!P1 LOP3.LUT R4, RZ, R6, RZ, 0x33, !PT ;  /* 0x00000006ff049212 */ /* 0x000fca00078e33ff */
[----:B------:R-:W-:-:S04]  /*02e0*/  IMAD.MOV R9, RZ, RZ, -R4 ;  /* 0x000000ffff097224 */ /* 0x000fc800078e0a04 */
[----:B------:R-:W-:Y:S02]  /*02f0*/  IMAD R9, R6, R9, R3 ;  /* 0x0000000906097224 */ /* 0x000fe400078e0203 */
[----:B------:R-:W-:Y:S01]  /*0300*/  HFMA2 R6, -RZ, RZ, 0, 0 ;  /* 0x00000000ff067431 */ /* 0x000fe200000001ff */
[----:B0-----:R-:W-:-:S05]  /*0310*/  IADD3 R10, PT, PT, RZ, -R7, RZ ;  /* 0x80000007ff0a7210 */ /* 0x001fca0007ffe0ff */
[----:B------:R-:W-:Y:S01]  /*0320*/  IMAD R11, R10, R5, RZ ;  /* 0x000000050a0b7224 */ /* 0x000fe200078e02ff */
[----:B------:R-:W-:Y:S02]  /*0330*/  IABS R10, R9 ;  /* 0x00000009000a7213 */ /* 0x000fe40000000000 */
[----:B------:R-:W-:Y:S01]  /*0340*/  LOP3.LUT R9, R9, R0, RZ, 0x3c, !PT ;  /* 0x0000000009097212 */ /* 0x000fe200078e3cff */
[----:B------:R-:W-:-:S03]  /*0350*/  IMAD.HI.U32 R7, R7, R11, R6 ;  /* 0x0000000b07077227 */ /* 0x000fc600078e0006 */
[----:B------:R-:W-:-:S03]  /*0360*/  ISETP.GE.AND P2, PT, R9, RZ, PT ;  /* 0x000000ff0900720c */ /* 0x000fc60003f46270 */
[----:B------:R-:W-:-:S04]  /*0370*/  IMAD.HI.U32 R6, R7, R8, RZ ;  /* 0x0000000807067227 */ /* 0x000fc800078e00ff */
[----:B------:R-:W-:-:S04]  /*0380*/  IMAD.HI.U32 R7, R7, R10, RZ ;  /* 0x0000000a07077227 */ /* 0x000fc800078e00ff */
[----:B------:R-:W-:Y:S01]  /*0390*/  IMAD.MOV R11, RZ, RZ, -R6 ;  /* 0x000000ffff0b7224 */ /* 0x000fe200078e0a06 */
[----:B------:R-:W-:-:S03]  /*03a0*/  IADD3 R6, PT, PT, -R7, RZ, RZ ;  /* 0x000000ff07067210 */ /* 0x000fc60007ffe1ff */
[C---:B------:R-:W-:Y:S02]  /*03b0*/  IMAD R8, R5.reuse, R11, R8 ;  /* 0x0000000b05087224 */ /* 0x040fe400078e0208 */
[----:B------:R-:W-:-:S03]  /*03c0*/  IMAD R6, R5, R6, R10 ;  /* 0x0000000605067224 */ /* 0x000fc600078e020a */
[C---:B------:R-:W-:Y:S02]  /*03d0*/  ISETP.GT.U32.AND P1, PT, R5.reuse, R8, PT ;  /* 0x000000080500720c */ /* 0x040fe40003f24070 */
[----:B------:R-:W-:-:S11]  /*03e0*/  ISETP.GT.U32.AND P0, PT, R5, R6, PT ;  /* 0x000000060500720c */ /* 0x000fd60003f04070 */
[----:B------:R-:W-:Y:S01]  /*03f0*/  @!P1 IMAD.IADD R8, R8, 0x1, -R5 ;  /* 0x0000000108089824 */ /* 0x000fe200078e0a05 */
[----:B------:R-:W-:Y:S01]  /*0400*/  ISETP.GE.AND P1, PT, R3, RZ, PT ;  /* 0x000000ff0300720c */ /* 0x000fe20003f26270 */
[----:B------:R-:W-:Y:S01]  /*0410*/  @!P0 VIADD R7, R7, 0x1 ;  /* 0x0000000107078836 */ /* 0x000fe20000000000 */
[-C--:B------:R-:W-:Y:S02]  /*0420*/  @!P0 IADD3 R6, PT, PT, R6, -R5.reuse, RZ ;  /* 0x8000000506068210 */ /* 0x080fe40007ffe0ff */
[----:B------:R-:W-:Y:S02]  /*0430*/  ISETP.GT.U32.AND P4, PT, R5, R8, PT ;  /* 0x000000080500720c */ /* 0x000fe40003f84070 */
[----:B------:R-:W-:Y:S02]  /*0440*/  ISETP.GE.U32.AND P3, PT, R6, R5, PT ;  /* 0x000000050600720c */ /* 0x000fe40003f66070 */
[----:B------:R-:W-:Y:S02]  /*0450*/  ISETP.NE.AND P0, PT, R0, RZ, PT ;  /* 0x000000ff0000720c */ /* 0x000fe40003f05270 */
[----:B------:R-:W-:-:S07]  /*0460*/  LOP3.LUT R6, RZ, R0, RZ, 0x33, !PT ;  /* 0x00000000ff067212 */ /* 0x000fce00078e33ff */
[----:B------:R-:W-:Y:S02]  /*0470*/  @!P4 IADD3 R8, PT, PT, R8, -R5, RZ ;  /* 0x800000050808c210 */ /* 0x000fe40007ffe0ff */
[----:B------:R-:W-:Y:S01]  /*0480*/  @P3 VIADD R7, R7, 0x1 ;  /* 0x0000000107073836 */ /* 0x000fe20000000000 */
[----:B------:R-:W-:Y:S02]  /*0490*/  ISETP.GT.AND P3, PT, R4, 0x1, PT ;  /* 0x000000010400780c */ /* 0x000fe40003f64270 */
[----:B------:R-:W-:Y:S01]  /*04a0*/  @!P1 IADD3 R8, PT, PT, -R8, RZ, RZ ;  /* 0x000000ff08089210 */ /* 0x000fe20007ffe1ff */
[----:B------:R-:W-:-:S03]  /*04b0*/  @!P2 IMAD.MOV R7, RZ, RZ, -R7 ;  /* 0x000000ffff07a224 */ /* 0x000fc600078e0a07 */
[C---:B------:R-:W-:Y:S02]  /*04c0*/  SEL R8, R6.reuse, R8, !P0 ;  /* 0x0000000806087207 */ /* 0x040fe40004000000 */
[----:B------:R-:W-:-:S05]  /*04d0*/  SEL R5, R6, R7, !P0 ;  /* 0x0000000706057207 */ /* 0x000fca0004000000 */
[----:B------:R-:W-:Y:S05]  /*04e0*/  @P3 BRA `(.L_x_0) ;  /* 0x0000000400143947 */ /* 0x000fea0003800000 */
[----:B------:R-:W-:Y:S01]  /*04f0*/  I2FP.F32.S32 R3, R0 ;  /* 0x0000000000037245 */ /* 0x000fe20000201400 */
[----:B------:R-:W-:Y:S01]  /*0500*/  BSSY.RECONVERGENT B0, `(.L_x_1) ;  /* 0x000000d000007945 */ /* 0x000fe20003800200 */
[----:B------:R-:W-:Y:S02]  /*0510*/  I2FP.F32.S32 R0, R8 ;  /* 0x0000000800007245 */ /* 0x000fe40000201400 */
[----:B------:R-:W0:Y:S08]  /*0520*/  MUFU.RCP R4, R3 ;  /* 0x0000000300047308 */ /* 0x000e300000001000 */
[----:B------:R-:W1:Y:S01]  /*0530*/  FCHK P0, R0, R3 ;  /* 0x0000000300007302 */ /* 0x000e620000000000 */
[----:B0-----:R-:W-:-:S04]  /*0540*/  FFMA R7, -R3, R4, 1 ;  /* 0x3f80000003077423 */ /* 0x001fc80000000104 */
[----:B------:R-:W-:-:S04]  /*0550*/  FFMA R7, R4, R7, R4 ;  /* 0x0000000704077223 */ /* 0x000fc80000000004 */
[----:B------:R-:W-:-:S04]  /*0560*/  FFMA R4, R0, R7, RZ ;  /* 0x0000000700047223 */ /* 0x000fc800000000ff */
[----:B------:R-:W-:-:S04]  /*0570*/  FFMA R6, -R3, R4, R0 ;  /* 0x0000000403067223 */ /* 0x000fc80000000100 */
[----:B------:R-:W-:Y:S01]  /*0580*/  FFMA R4, R7, R6, R4 ;  /* 0x0000000607047223 */ /* 0x000fe20000000004 */
[----:B-1----:R-:W-:Y:S06]  /*0590*/  @!P0 BRA `(.L_x_2) ;  /* 0x00000000000c8947 */ /* 0x002fec0003800000 */
[----:B------:R-:W-:-:S07]  /*05a0*/  MOV R6, 0x5c0 ;  /* 0x000005c000067802 */ /* 0x000fce0000000f00 */
[----:B------:R-:W-:Y:S05]  /*05b0*/  CALL.REL.NOINC `($__internal_1_$__cuda_sm3x_div_rn_noftz_f32_slowpath) ;  /* 0x0000000800907944 */ /* 0x000fea0003c00000 */
[----:B------:R-:W-:-:S07]  /*05c0*/  MOV R4, R0 ;  /* 0x0000000000047202 */ /* 0x000fce0000000f00 */
.L_x_2:
[----:B------:R-:W-:Y:S05]  /*05d0*/  BSYNC.RECONVERGENT B0 ;  /* 0x0000000000007941 */ /* 0x000fea0003800200 */
.L_x_1:
[----:B------:R-:W0:Y:S01]  /*05e0*/  MUFU.RCP R0, R3 ;  /* 0x0000000300007308 */ /* 0x000e220000001000 */
[----:B------:R-:W-:Y:S01]  /*05f0*/  I2FP.F32.S32 R8, R5 ;  /* 0x0000000500087245 */ /* 0x000fe20000201400 */
[----:B------:R-:W-:Y:S01]  /*0600*/  BSSY.RECONVERGENT B0, `(.L_x_3) ;  /* 0x000000c000007945 */ /* 0x000fe20003800200 */
[----:B------:R-:W-:-:S05]  /*0610*/  FADD R4, R4, -0.75 ;  /* 0xbf40000004047421 */ /* 0x000fca0000000000 */
[----:B------:R-:W1:Y:S01]  /*0620*/  FCHK P0, R8, R3 ;  /* 0x0000000308007302 */ /* 0x000e620000000000 */
[----:B0-----:R-:W-:-:S04]  /*0630*/  FFMA R7, -R3, R0, 1 ;  /* 0x3f80000003077423 */ /* 0x001fc80000000100 */
[----:B------:R-:W-:-:S04]  /*0640*/  FFMA R0, R0, R7, R0 ;  /* 0x0000000700007223 */ /* 0x000fc80000000000 */
[----:B------:R-:W-:-:S04]  /*0650*/  FFMA R5, R0, R8, RZ ;  /* 0x0000000800057223 */ /* 0x000fc800000000ff */
[----:B------:R-:W-:-:S04]  /*0660*/  FFMA R6, -R3, R5, R8 ;  /* 0x0000000503067223 */ /* 0x000fc80000000108 */
[----:B------:R-:W-:Y:S01]  /*0670*/  FFMA R0, R0, R6, R5 ;  /* 0x0000000600007223 */ /* 0x000fe20000000005 */
[----:B-1----:R-:W-:Y:S06]  /*0680*/  @!P0 BRA `(.L_x_4) ;  /* 0x00000000000c8947 */ /* 0x002fec0003800000 */
[----:B------:R-:W-:Y:S01]  /*0690*/  IMAD.MOV.U32 R0, RZ, RZ, R8 ;  /* 0x000000ffff007224 */ /* 0x000fe200078e0008 */
[----:B------:R-:W-:-:S07]  /*06a0*/  MOV R6, 0x6c0 ;  /* 0x000006c000067802 */ /* 0x000fce0000000f00 */
[----:B------:R-:W-:Y:S05]  /*06b0*/  CALL.REL.NOINC `($__internal_1_$__cuda_sm3x_div_rn_noftz_f32_slowpath) ;  /* 0x0000000800507944 */ /* 0x000fea0003c00000 */
.L_x_4:
[----:B------:R-:W-:Y:S05]  /*06c0*/  BSYNC.RECONVERGENT B0 ;  /* 0x0000000000007941 */ /* 0x000fea0003800200 */
.L_x_3:
[----:B------:R-:W-:Y:S01]  /*06d0*/  HFMA2 R3, -RZ, RZ, 1.75, 0 ;  /* 0x3f000000ff037431 */ /* 0x000fe200000001ff */
[----:B------:R-:W-:Y:S01]  /*06e0*/  FSETP.NEU.AND P1, PT, |R4|, 1, PT ;  /* 0x3f8000000400780b */ /* 0x000fe20003f2d200 */
[----:B------:R-:W-:Y:S01]  /*06f0*/  FADD R12, R0, R0 ;  /* 0x00000000000c7221 */ /* 0x000fe20000000000 */
[C---:B------:R-:W-:Y:S01]  /*0700*/  FSETP.GT.AND P0, PT, |R4|.reuse, 0.56000000238418579102, PT ;  /* 0x3f0f5c290400780b */ /* 0x040fe20003f04200 */
[----:B------:R-:W0:Y:S01]  /*0710*/  LDC.64 R8, c[0x0][0x380] ;  /* 0x0000e000ff087b82 */ /* 0x000e220000000a00 */
[----:B------:R-:W-:Y:S01]  /*0720*/  UMOV UR6, 0x54442d18 ;  /* 0x54442d1800067882 */ /* 0x000fe20000000000 */
[----:B------:R-:W1:Y:S01]  /*0730*/  F2F.F64.F32 R10, R12 ;  /* 0x0000000c000a7310 */ /* 0x000e620000201800 */
[----:B------:R-:W-:Y:S01]  /*0740*/  UMOV UR7, 0x400921fb ;  /* 0x400921fb00077882 */ /* 0x000fe20000000000 */
[----:B------:R-:W-:-:S06]  /*0750*/  FFMA R3, |R4|, -R3, 0.5 ;  /* 0x3f00000004037423 */ /* 0x000fcc0000000a03 */
[----:B------:R-:W2:Y:S01]  /*0760*/  MUFU.RSQ R6, R3 ;  /* 0x0000000300067308 */ /* 0x000ea20000001400 */
[----:B-1----:R-:W-:Y:S01]  /*0770*/  DMUL R10, R10, UR6 ;  /* 0x000000060a0a7c28 */ /* 0x002fe20008000000 */
[----:B0-----:R-:W-:-:S04]  /*0780*/  IMAD.WIDE R8, R2, 0x4, R8 ;  /* 0x0000000402087825 */ /* 0x001fc800078e0208 */
[----:B--2---:R-:W-:Y:S01]  /*0790*/  FMUL R5, R3, R6 ;  /* 0x0000000603057220 */ /* 0x004fe20000400000 */
[----:B------:R-:W-:-:S04]  /*07a0*/  FMUL R6, R6, -0.5 ;  /* 0xbf00000006067820 */ /* 0x000fc80000400000 */
[----:B------:R-:W0:Y:S01]  /*07b0*/  F2F.F32.F64 R11, R10 ;  /* 0x0000000a000b7310 */ /* 0x000e220000301000 */
[----:B------:R-:W-:-:S04]  /*07c0*/  FFMA R6, R5, R6, 0.5 ;  /* 0x3f00000005067423 */ /* 0x000fc80000000006 */
[----:B------:R-:W-:-:S05]  /*07d0*/  FFMA R6, R5, R6, R5 ;  /* 0x0000000605067223 */ /* 0x000fca0000000005 */
[----:B------:R-:W-:Y:S01]  /*07e0*/  FSEL R5, R6, RZ, P1 ;  /* 0x000000ff06057208 */ /* 0x000fe20000800000 */
[----:B------:R-:W-:Y:S01]  /*07f0*/  IMAD.MOV.U32 R6, RZ, RZ, 0x3d10ecef ;  /* 0x3d10ecefff067424 */ /* 0x000fe200078e00ff */
[----:B------:R-:W-:Y:S02]  /*0800*/  FSETP.GT.AND P1, PT, R4, 0.56000000238418579102, PT ;  /* 0x3f0f5c290400780b */ /* 0x000fe40003f24000 */
[----:B------:R-:W-:-:S04]  /*0810*/  FSEL R5, R5, |R4|, P0 ;  /* 0x4000000405057208 */ /* 0x000fc80000000000 */
[----:B------:R-:W-:-:S05]  /*0820*/  LOP3.LUT R5, R5, 0x80000000, R4, 0xb8, !PT ;  /* 0x8000000005057812 */ /* 0x000fca00078eb804 */
[----:B------:R-:W-:-:S04]  /*0830*/  FMUL R3, R5, R5 ;  /* 0x0000000505037220 */ /* 0x000fc80000400000 */
[----:B------:R-:W-:-:S04]  /*0840*/  FFMA R6, R3, R6, 0.016980519518256187439 ;  /* 0x3c8b1abb03067423 */ /* 0x000fc80000000006 */
[----:B------:R-:W-:-:S04]  /*0850*/  FFMA R6, R3, R6, 0.030762933194637298584 ;  /* 0x3cfc028c03067423 */ /* 0x000fc80000000006 */
[----:B------:R-:W-:-:S04]  /*0860*/  FFMA R6, R3, R6, 0.044709417968988418579 ;  /* 0x3d37213903067423 */ /* 0x000fc80000000006 */
[C---:B------:R-:W-:Y:S02]  /*0870*/  FFMA R0, R3.reuse, R6, 0.074989043176174163818 ;  /* 0x3d9993db03007423 */ /* 0x040fe40000000006 */
[----:B------:R-:W1:Y:S02]  /*0880*/  LDC.64 R6, c[0x0][0x388] ;  /* 0x0000e200ff067b82 */ /* 0x000e640000000a00 */
[----:B------:R-:W-:-:S04]  /*0890*/  FFMA R0, R3, R0, 0.16666707396507263184 ;  /* 0x3e2aaac603007423 */ /* 0x000fc80000000000 */
[----:B------:R-:W-:Y:S01]  /*08a0*/  FMUL R0, R3, R0 ;  /* 0x0000000003007220 */ /* 0x000fe20000400000 */
[----:B------:R-:W-:-:S03]  /*08b0*/  MOV R3, 0x3fd774eb ;  /* 0x3fd774eb00037802 */ /* 0x000fc60000000f00 */
[----:B------:R-:W-:-:S05]  /*08c0*/  FFMA R5, R5, R0, R5 ;  /* 0x0000000005057223 */ /* 0x000fca0000000005 */
[----:B------:R-:W-:-:S05]  /*08d0*/  FSEL R0, R5, -R5, P0 ;  /* 0x8000000505007208 */ /* 0x000fca0000000000 */
[----:B------:R-:W-:-:S04]  /*08e0*/  @!P1 FFMA R5, R3, 0.93318945169448852539, R0 ;  /* 0x3f6ee58103059823 */ /* 0x000fc80000000000 */
[----:B------:R-:W-:Y:S01]  /*08f0*/  @P0 FADD R5, R5, R5 ;  /* 0x0000000505050221 */ /* 0x000fe20000000000 */
[----:B-1----:R-:W-:-:S04]  /*0900*/  IMAD.WIDE R6, R2, 0x4, R6 ;  /* 0x0000000402067825 */ /* 0x002fc800078e0206 */
[----:B------:R-:W-:Y:S04]  /*0910*/  STG.E desc[UR4][R8.64], R5 ;  /* 0x0000000508007986 */ /* 0x000fe8000c101904 */
[----:B0-----:R-:W-:Y:S01]  /*0920*/  STG.E desc[UR4][R6.64], R11 ;  /* 0x0000000b06007986 */ /* 0x001fe2000c101904 */
[----:B------:R-:W-:Y:S05]  /*0930*/  EXIT ;  /* 0x000000000000794d */ /* 0x000fea0003800000 */
.L_x_0:
[----:B------:R-:W-:Y:S01]  /*0940*/  I2FP.F32.S32 R3, R0 ;  /* 0x0000000000037245 */ /* 0x000fe20000201400 */
[----:B------:R-:W-:Y:S01]  /*0950*/  IMAD R0, R8, 0x3, RZ ;  /* 0x0000000308007824 */ /* 0x000fe200078e02ff */
[----:B------:R-:W-:Y:S02]  /*0960*/  BSSY.RECONVERGENT B0, `(.L_x_5) ;  /* 0x000000d000007945 */ /* 0x000fe40003800200 */
[----:B------:R-:W0:Y:S02]  /*0970*/  MUFU.RCP R6, R3 ;  /* 0x0000000300067308 */ /* 0x000e240000001000 */
[----:B------:R-:W-:-:S06]  /*0980*/  I2FP.F32.S32 R8, R0 ;  /* 0x0000000000087245 */ /* 0x000fcc0000201400 */
        /* <DEDUP_REMOVED lines=10> */
.L_x_6:
[----:B------:R-:W-:Y:S05]  /*0a30*/  BSYNC.RECONVERGENT B0 ;  /* 0x0000000000007941 */ /* 0x000fea0003800200 */
.L_x_5:
[----:B------:R-:W-:Y:S01]  /*0a40*/  IADD3 R6, PT, PT, R0, -0xd000000, RZ ;  /* 0xf300000000067810 */ /* 0x000fe20007ffe0ff */
[----:B------:R0:W1:Y:S01]  /*0a50*/  MUFU.RSQ R9, R0 ;  /* 0x0000000000097308 */ /* 0x0000620000001400 */
[----:B------:R-:W-:Y:S02]  /*0a60*/  BSSY.RECONVERGENT B0, `(.L_x_7) ;  /* 0x000000a000007945 */ /* 0x000fe40003800200 */
[----:B------:R-:W-:-:S13]  /*0a70*/  ISETP.GT.U32.AND P0, PT, R6, 0x727fffff, PT ;  /* 0x727fffff0600780c */ /* 0x000fda0003f04070 */
[----:B0-----:R-:W-:Y:S05]  /*0a80*/  @!P0 BRA `(.L_x_8) ;  /* 0x00000000000c8947 */ /* 0x001fea0003800000 */
[----:B------:R-:W-:-:S07]  /*0a90*/  MOV R11, 0xab0 ;  /* 0x00000ab0000b7802 */ /* 0x000fce0000000f00 */
[----:B-1----:R-:W-:Y:S05]  /*0aa0*/  CALL.REL.NOINC `($__internal_0_$__cuda_sm20_sqrt_rn_f32_slowpath) ;  /* 0x0000000000f87944 */ /* 0x002fea0003c00000 */
[----:B------:R-:W-:Y:S05]  /*0ab0*/  BRA `(.L_x_9) ;  /* 0x0000000000107947 */ /* 0x000fea0003800000 */
.L_x_8:
[C---:B-1----:R-:W-:Y:S01]  /*0ac0*/  FMUL.FTZ R7, R9.reuse, R0 ;  /* 0x0000000009077220 */ /* 0x042fe20000410000 */
[----:B------:R-:W-:-:S03]  /*0ad0*/  FMUL.FTZ R6, R9, 0.5 ;  /* 0x3f00000009067820 */ /* 0x000fc60000410000 */
[----:B------:R-:W-:-:S04]  /*0ae0*/  FFMA R0, -R7, R7, R0 ;  /* 0x0000000707007223 */ /* 0x000fc80000000100 */
[----:B------:R-:W-:-:S07]  /*0af0*/  FFMA R0, R0, R6, R7 ;  /* 0x0000000600007223 */ /* 0x000fce0000000007 */
.L_x_9:
[----:B------:R-:W-:Y:S05]  /*0b00*/  BSYNC.RECONVERGENT B0 ;  /* 0x0000000000007941 */ /* 0x000fea0003800200 */
.L_x_7:
[----:B------:R-:W-:Y:S01]  /*0b10*/  ISETP.NE.AND P0, PT, R4, 0x2, PT ;  /* 0x000000020400780c */ /* 0x000fe20003f05270 */
[----:B------:R-:W-:Y:S01]  /*0b20*/  FADD R4, R0, -1 ;  /* 0xbf80000000047421 */ /* 0x000fe20000000000 */
[----:B------:R-:W-:Y:S01]  /*0b30*/  IMAD.MOV.U32 R7, RZ, RZ, 0x3f000000 ;  /* 0x3f000000ff077424 */ /* 0x000fe200078e00ff */
[----:B------:R-:W-:Y:S01]  /*0b40*/  BSSY.RECONVERGENT B0, `(.L_x_10) ;  /* 0x000002a000007945 */ /* 0x000fe20003800200 */
[----:B------:R-:W-:-:S09]  /*0b50*/  IMAD.MOV.U32 R11, RZ, RZ, 0x3fd774eb ;  /* 0x3fd774ebff0b7424 */ /* 0x000fd200078e00ff */
[----:B------:R-:W-:-:S04]  /*0b60*/  @!P0 FADD R4, -R0, 1 ;  /* 0x3f80000000048421 */ /* 0x000fc80000000100 */
[C---:B------:R-:W-:Y:S01]  /*0b70*/  FFMA R0, |R4|.reuse, -R7, 0.5 ;  /* 0x3f00000004007423 */ /* 0x040fe20000000a07 */
[C---:B------:R-:W-:Y:S02]  /*0b80*/  FSETP.NEU.AND P1, PT, |R4|.reuse, 1, PT ;  /* 0x3f8000000400780b */ /* 0x040fe40003f2d200 */
[----:B------:R-:W-:Y:S01]  /*0b90*/  FSETP.GT.AND P0, PT, |R4|, 0.56000000238418579102, PT ;  /* 0x3f0f5c290400780b */ /* 0x000fe20003f04200 */
[----:B------:R-:W0:Y:S02]  /*0ba0*/  MUFU.RSQ R7, R0 ;  /* 0x0000000000077308 */ /* 0x000e240000001400 */
[----:B0-----:R-:W-:Y:S01]  /*0bb0*/  FMUL R6, R0, R7 ;  /* 0x0000000700067220 */ /* 0x001fe20000400000 */
[----:B------:R-:W-:-:S04]  /*0bc0*/  FMUL R7, R7, -0.5 ;  /* 0xbf00000007077820 */ /* 0x000fc80000400000 */
[----:B------:R-:W-:-:S04]  /*0bd0*/  FFMA R7, R6, R7, 0.5 ;  /* 0x3f00000006077423 */ /* 0x000fc80000000007 */
[----:B------:R-:W-:-:S05]  /*0be0*/  FFMA R7, R6, R7, R6 ;  /* 0x0000000706077223 */ /* 0x000fca0000000006 */
[----:B------:R-:W-:Y:S02]  /*0bf0*/  FSEL R7, R7, RZ, P1 ;  /* 0x000000ff07077208 */ /* 0x000fe40000800000 */
[----:B------:R-:W-:Y:S02]  /*0c00*/  FSETP.GT.AND P1, PT, R4, 0.56000000238418579102, PT ;  /* 0x3f0f5c290400780b */ /* 0x000fe40003f24000 */
[----:B------:R-:W-:-:S04]  /*0c10*/  FSEL R7, R7, |R4|, P0 ;  /* 0x4000000407077208 */ /* 0x000fc80000000000 */
[----:B------:R-:W-:Y:S01]  /*0c20*/  LOP3.LUT R8, R7, 0x80000000, R4, 0xb8, !PT ;  /* 0x8000000007087812 */ /* 0x000fe200078eb804 */
[----:B------:R-:W-:Y:S01]  /*0c30*/  HFMA2 R7, -RZ, RZ, 1.265625, -5052 ;  /* 0x3d10ecefff077431 */ /* 0x000fe200000001ff */
[----:B------:R-:W0:Y:S03]  /*0c40*/  MUFU.RCP R4, R3 ;  /* 0x0000000300047308 */ /* 0x000e260000001000 */
[----:B------:R-:W-:-:S04]  /*0c50*/  FMUL R0, R8, R8 ;  /* 0x0000000808007220 */ /* 0x000fc80000400000 */
[----:B------:R-:W-:-:S04]  /*0c60*/  FFMA R7, R0, R7, 0.016980519518256187439 ;  /* 0x3c8b1abb00077423 */ /* 0x000fc80000000007 */
[----:B------:R-:W-:-:S04]  /*0c70*/  FFMA R7, R0, R7, 0.030762933194637298584 ;  /* 0x3cfc028c00077423 */ /* 0x000fc80000000007 */
[----:B------:R-:W-:-:S04]  /*0c80*/  FFMA R7, R0, R7, 0.044709417968988418579 ;  /* 0x3d37213900077423 */ /* 0x000fc80000000007 */
[C---:B------:R-:W-:Y:S02]  /*0c90*/  FFMA R9, R0.reuse, R7, 0.074989043176174163818 ;  /* 0x3d9993db00097423 */ /* 0x040fe40000000007 */
[----:B------:R-:W1:Y:S02]  /*0ca0*/  LDC.64 R6, c[0x0][0x380] ;  /* 0x0000e000ff067b82 */ /* 0x000e640000000a00 */
[----:B------:R-:W-:-:S04]  /*0cb0*/  FFMA R9, R0, R9, 0.16666707396507263184 ;  /* 0x3e2aaac600097423 */ /* 0x000fc80000000009 */
[----:B------:R-:W-:-:S04]  /*0cc0*/  FMUL R9, R0, R9 ;  /* 0x0000000900097220 */ /* 0x000fc80000400000 */
[----:B------:R-:W-:Y:S01]  /*0cd0*/  FFMA R9, R8, R9, R8 ;  /* 0x0000000908097223 */ /* 0x000fe20000000008 */
[----:B------:R-:W-:-:S04]  /*0ce0*/  I2FP.F32.S32 R8, R5 ;  /* 0x0000000500087245 */ /* 0x000fc80000201400 */
[----:B------:R-:W-:-:S05]  /*0cf0*/  FSEL R0, R9, -R9, P0 ;  /* 0x8000000909007208 */ /* 0x000fca0000000000 */
[----:B------:R-:W-:Y:S01]  /*0d00*/  @!P1 FFMA R9, R11, 0.93318945169448852539, R0 ;  /* 0x3f6ee5810b099823 */ /* 0x000fe20000000000 */
[----:B0-----:R-:W-:Y:S01]  /*0d10*/  FFMA R11, -R3, R4, 1 ;  /* 0x3f800000030b7423 */ /* 0x001fe20000000104 */
[----:B-1----:R-:W-:-:S04]  /*0d20*/  IMAD.WIDE R6, R2, 0x4, R6 ;  /* 0x0000000402067825 */ /* 0x002fc800078e0206 */
[----:B------:R-:W-:Y:S01]  /*0d30*/  @P0 FADD R9, R9, R9 ;  /* 0x0000000909090221 */ /* 0x000fe20000000000 */
[----:B------:R-:W0:Y:S01]  /*0d40*/  FCHK P0, R8, R3 ;  /* 0x0000000308007302 */ /* 0x000e220000000000 */
[----:B------:R-:W-:-:S03]  /*0d50*/  FFMA R0, R4, R11, R4 ;  /* 0x0000000b04007223 */ /* 0x000fc60000000004 */
[----:B------:R1:W-:Y:S01]  /*0d60*/  STG.E desc[UR4][R6.64], R9 ;  /* 0x0000000906007986 */ /* 0x0003e2000c101904 */
[----:B------:R-:W-:-:S04]  /*0d70*/  FFMA R4, R0, R8, RZ ;  /* 0x0000000800047223 */ /* 0x000fc800000000ff */
[----:B------:R-:W-:-:S04]  /*0d80*/  FFMA R5, -R3, R4, R8 ;  /* 0x0000000403057223 */ /* 0x000fc80000000108 */
[----:B------:R-:W-:Y:S01]  /*0d90*/  FFMA R0, R0, R5, R4 ;  /* 0x0000000500007223 */ /* 0x000fe20000000004 */
[----:B0-----:R-:W-:Y:S06]  /*0da0*/  @!P0 BRA `(.L_x_11) ;  /* 0x00000000000c8947 */ /* 0x001fec0003800000 */
[----:B------:R-:W-:Y:S02]  /*0db0*/  MOV R0, R8 ;  /* 0x0000000800007202 */ /* 0x000fe40000000f00 */
[----:B-1----:R-:W-:-:S07]  /*0dc0*/  MOV R6, 0xde0 ;  /* 0x00000de000067802 */ /* 0x002fce0000000f00 */
[----:B------:R-:W-:Y:S05]  /*0dd0*/  CALL.REL.NOINC `($__internal_1_$__cuda_sm3x_div_rn_noftz_f32_slowpath) ;  /* 0x0000000000887944 */ /* 0x000fea0003c00000 */
.L_x_11:
[----:B------:R-:W-:Y:S05]  /*0de0*/  BSYNC.RECONVERGENT B0 ;  /* 0x0000000000007941 */ /* 0x000fea0003800200 */
.L_x_10:
[----:B------:R-:W-:Y:S01]  /*0df0*/  FADD R0, R0, R0 ;  /* 0x0000000000007221 */ /* 0x000fe20000000000 */
[----:B-1----:R-:W0:Y:S01]  /*0e00*/  LDC.64 R6, c[0x0][0x388] ;  /* 0x0000e200ff067b82 */ /* 0x002e220000000a00 */
[----:B------:R-:W-:Y:S01]  /*0e10*/  UMOV UR6, 0x54442d18 ;  /* 0x54442d1800067882 */ /* 0x000fe20000000000 */
[----:B------:R-:W-:Y:S01]  /*0e20*/  UMOV UR7, 0x400921fb ;  /* 0x400921fb00077882 */ /* 0x000fe20000000000 */
[----:B------:R-:W1:Y:S02]  /*0e30*/  F2F.F64.F32 R4, R0 ;  /* 0x0000000000047310 */ /* 0x000e640000201800 */
[----:B-1----:R-:W-:Y:S01]  /*0e40*/  DMUL R4, R4, UR6 ;  /* 0x0000000604047c28 */ /* 0x002fe20008000000 */
[----:B0-----:R-:W-:-:S09]  /*0e50*/  IMAD.WIDE R6, R2, 0x4, R6 ;  /* 0x0000000402067825 */ /* 0x001fd200078e0206 */
[----:B------:R-:W0:Y:S02]  /*0e60*/  F2F.F32.F64 R5, R4 ;  /* 0x0000000400057310 */ /* 0x000e240000301000 */
[----:B0-----:R-:W-:Y:S01]  /*0e70*/  STG.E desc[UR4][R6.64], R5 ;  /* 0x0000000506007986 */ /* 0x001fe2000c101904 */
[----:B------:R-:W-:Y:S05]  /*0e80*/  EXIT ;  /* 0x000000000000794d */ /* 0x000fea0003800000 */
        .weak           $__internal_0_$__cuda_sm20_sqrt_rn_f32_slowpath
        .type           $__internal_0_$__cuda_sm20_sqrt_rn_f32_slowpath,@function
        .size           $__internal_0_$__cuda_sm20_sqrt_rn_f32_slowpath,($__internal_1_$__cuda_sm3x_div_rn_noftz_f32_slowpath - $__internal_0_$__cuda_sm20_sqrt_rn_f32_slowpath)
$__internal_0_$__cuda_sm20_sqrt_rn_f32_slowpath:
[----:B------:R-:W-:-:S13]  /*0e90*/  LOP3.LUT P0, RZ, R0, 0x7fffffff, RZ, 0xc0, !PT ;  /* 0x7fffffff00ff7812 */ /* 0x000fda000780c0ff */
[----:B------:R-:W-:Y:S01]  /*0ea0*/  @!P0 IMAD.MOV.U32 R6, RZ, RZ, R0 ;  /* 0x000000ffff068224 */ /* 0x000fe200078e0000 */
[----:B------:R-:W-:Y:S06]  /*0eb0*/  @!P0 BRA `(.L_x_12) ;  /* 0x0000000000408947 */ /* 0x000fec0003800000 */
[----:B------:R-:W-:-:S13]  /*0ec0*/  FSETP.GEU.FTZ.AND P0, PT, R0, RZ, PT ;  /* 0x000000ff0000720b */ /* 0x000fda0003f1e000 */
[----:B------:R-:W-:Y:S01]  /*0ed0*/  @!P0 MOV R6, 0x7fffffff ;  /* 0x7fffffff00068802 */ /* 0x000fe20000000f00 */
[----:B------:R-:W-:Y:S06]  /*0ee0*/  @!P0 BRA `(.L_x_12) ;  /* 0x0000000000348947 */ /* 0x000fec0003800000 */
[----:B------:R-:W-:-:S13]  /*0ef0*/  FSETP.GTU.FTZ.AND P0, PT, |R0|, +INF , PT ;  /* 0x7f8000000000780b */ /* 0x000fda0003f1c200 */
[----:B------:R-:W-:Y:S01]  /*0f00*/  @P0 FADD.FTZ R6, R0, 1 ;  /* 0x3f80000000060421 */ /* 0x000fe20000010000 */
[----:B------:R-:W-:Y:S06]  /*0f10*/  @P0 BRA `(.L_x_12) ;  /* 0x0000000000280947 */ /* 0x000fec0003800000 */
[----:B------:R-:W-:-:S13]  /*0f20*/  FSETP.NEU.FTZ.AND P0, PT, |R0|, +INF , PT ;  /* 0x7f8000000000780b */ /* 0x000fda0003f1d200 */
[----:B------:R-:W-:-:S04]  /*0f30*/  @P0 FFMA R7, R0, 1.84467440737095516160e+19, RZ ;  /* 0x5f80000000070823 */ /* 0x000fc800000000ff */
[----:B------:R-:W0:Y:S02]  /*0f40*/  @P0 MUFU.RSQ R6, R7 ;  /* 0x0000000700060308 */ /* 0x000e240000001400 */
[----:B0-----:R-:W-:Y:S01]  /*0f50*/  @P0 FMUL.FTZ R8, R7, R6 ;  /* 0x0000000607080220 */ /* 0x001fe20000410000 */
[----:B------:R-:W-:Y:S01]  /*0f60*/  @P0 FMUL.FTZ R10, R6, 0.5 ;  /* 0x3f000000060a0820 */ /* 0x000fe20000410000 */
[----:B------:R-:W-:Y:S02]  /*0f70*/  @!P0 IMAD.MOV.U32 R6, RZ, RZ, R0 ;  /* 0x000000ffff068224 */ /* 0x000fe400078e0000 */
[----:B------:R-:W-:-:S04]  /*0f80*/  @P0 FADD.FTZ R9, -R8, -RZ ;  /* 0x800000ff08090221 */ /* 0x000fc80000010100 */
[----:B------:R-:W-:-:S04]  /*0f90*/  @P0 FFMA R9, R8, R9, R7 ;  /* 0x0000000908090223 */ /* 0x000fc80000000007 */
[----:B------:R-:W-:-:S04]  /*0fa0*/  @P0 FFMA R9, R9, R10, R8 ;  /* 0x0000000a09090223 */ /* 0x000fc80000000008 */
[----:B------:R-:W-:-:S07]  /*0fb0*/  @P0 FMUL.FTZ R6, R9, 2.3283064365386962891e-10 ;  /* 0x2f80000009060820 */ /* 0x000fce0000410000 */
.L_x_12:
[----:B------:R-:W-:Y:S01]  /*0fc0*/  HFMA2 R7, -RZ, RZ, 0, 0 ;  /* 0x00000000ff077431 */ /* 0x000fe200000001ff */
[----:B------:R-:W-:Y:S01]  /*0fd0*/  MOV R0, R6 ;  /* 0x0000000600007202 */ /* 0x000fe20000000f00 */
[----:B------:R-:W-:-:S04]  /*0fe0*/  IMAD.MOV.U32 R6, RZ, RZ, R11 ;  /* 0x000000ffff067224 */ /* 0x000fc800078e000b */
[----:B------:R-:W-:Y:S05]  /*0ff0*/  RET.REL.NODEC R6 `(_Z7pix2angPfS_Piii) ;  /* 0xfffffff006007950 */ /* 0x000fea0003c3ffff */
        .weak           $__internal_1_$__cuda_sm3x_div_rn_noftz_f32_slowpath
        .type           $__internal_1_$__cuda_sm3x_div_rn_noftz_f32_slowpath,@function
        .size           $__internal_1_$__cuda_sm3x_div_rn_noftz_f32_slowpath,(.L_x_77 - $__internal_1_$__cuda_sm3x_div_rn_noftz_f32_slowpath)
$__internal_1_$__cuda_sm3x_div_rn_noftz_f32_slowpath:
[--C-:B------:R-:W-:Y:S01]  /*1000*/  SHF.R.U32.HI R8, RZ, 0x17, R3.reuse ;  /* 0x00000017ff087819 */ /* 0x100fe20000011603 */
[----:B------:R-:W-:Y:S01]  /*1010*/  BSSY.RECONVERGENT B1, `(.L_x_13) ;  /* 0x0000063000017945 */ /* 0x000fe20003800200 */
[----:B------:R-:W-:Y:S01]  /*1020*/  SHF.R.U32.HI R7, RZ, 0x17, R0 ;  /* 0x00000017ff077819 */ /* 0x000fe20000011600 */
[----:B------:R-:W-:Y:S01]  /*1030*/  IMAD.MOV.U32 R9, RZ, RZ, R3 ;  /* 0x000000ffff097224 */ /* 0x000fe200078e0003 */
[----:B------:R-:W-:Y:S02]  /*1040*/  LOP3.LUT R8, R8, 0xff, RZ, 0xc0, !PT ;  /* 0x000000ff08087812 */ /* 0x000fe400078ec0ff */
[----:B------:R-:W-:-:S03]  /*1050*/  LOP3.LUT R12, R7, 0xff, RZ, 0xc0, !PT ;  /* 0x000000ff070c7812 */ /* 0x000fc600078ec0ff */
[----:B------:R-:W-:Y:S01]  /*1060*/  VIADD R11, R8, 0xffffffff ;  /* 0xffffffff080b7836 */ /* 0x000fe20000000000 */
[----:B------:R-:W-:-:S04]  /*1070*/  IADD3 R10, PT, PT, R12, -0x1, RZ ;  /* 0xffffffff0c0a7810 */ /* 0x000fc80007ffe0ff */
[----:B------:R-:W-:-:S04]  /*1080*/  ISETP.GT.U32.AND P0, PT, R11, 0xfd, PT ;  /* 0x000000fd0b00780c */ /* 0x000fc80003f04070 */
[----:B------:R-:W-:-:S13]  /*1090*/  ISETP.GT.U32.OR P0, PT, R10, 0xfd, P0 ;  /* 0x000000fd0a00780c */ /* 0x000fda0000704470 */
[----:B------:R-:W-:Y:S01]  /*10a0*/  @!P0 MOV R7, RZ ;  /* 0x000000ff00078202 */ /* 0x000fe20000000f00 */
[----:B------:R-:W-:Y:S06]  /*10b0*/  @!P0 BRA `(.L_x_14) ;  /* 0x00000000005c8947 */ /* 0x000fec0003800000 */
[----:B------:R-:W-:Y:S02]  /*10c0*/  FSETP.GTU.FTZ.AND P0, PT, |R0|, +INF , PT ;  /* 0x7f8000000000780b */ /* 0x000fe40003f1c200 */
[----:B------:R-:W-:-:S04]  /*10d0*/  FSETP.GTU.FTZ.AND P1, PT, |R3|, +INF , PT ;  /* 0x7f8000000300780b */ /* 0x000fc80003f3c200 */
[----:B------:R-:W-:-:S13]  /*10e0*/  PLOP3.LUT P0, PT, P0, P1, PT, 0xf8, 0x8f ;  /* 0x00000000008f781c */ /* 0x000fda0000703f70 */
[----:B------:R-:W-:Y:S05]  /*10f0*/  @P0 BRA `(.L_x_15) ;  /* 0x00000004004c0947 */ /* 0x000fea0003800000 */
[----:B------:R-:W-:-:S13]  /*1100*/  LOP3.LUT P0, RZ, R9, 0x7fffffff, R0, 0xc8, !PT ;  /* 0x7fffffff09ff7812 */ /* 0x000fda000780c800 */
[----:B------:R-:W-:Y:S05]  /*1110*/  @!P0 BRA `(.L_x_16) ;  /* 0x00000004003c8947 */ /* 0x000fea0003800000 */
[C---:B------:R-:W-:Y:S02]  /*1120*/  FSETP.NEU.FTZ.AND P1, PT, |R0|.reuse, +INF , PT ;  /* 0x7f8000000000780b */ /* 0x040fe40003f3d200 */
[----:B------:R-:W-:Y:S02]  /*1130*/  FSETP.NEU.FTZ.AND P2, PT, |R3|, +INF , PT ;  /* 0x7f8000000300780b */ /* 0x000fe40003f5d200 */
[----:B------:R-:W-:-:S11]  /*1140*/  FSETP.NEU.FTZ.AND P0, PT, |R0|, +INF , PT ;  /* 0x7f8000000000780b */ /* 0x000fd60003f1d200 */
[----:B------:R-:W-:Y:S05]  /*1150*/  @!P2 BRA !P1, `(.L_x_16) ;  /* 0x00000004002ca947 */ /* 0x000fea0004800000 */
[----:B------:R-:W-:-:S04]  /*1160*/  LOP3.LUT P1, RZ, R0, 0x7fffffff, RZ, 0xc0, !PT ;  /* 0x7fffffff00ff7812 */ /* 0x000fc8000782c0ff */
[----:B------:R-:W-:-:S13]  /*1170*/  PLOP3.LUT P1, PT, P2, P1, PT, 0x2f, 0xf2 ;  /* 0x0000000000f2781c */ /* 0x000fda0001722577 */
[----:B------:R-:W-:Y:S05]  /*1180*/  @P1 BRA `(.L_x_17) ;  /* 0x0000000400181947 */ /* 0x000fea0003800000 */
[----:B------:R-:W-:-:S04]  /*1190*/  LOP3.LUT P1, RZ, R9, 0x7fffffff, RZ, 0xc0, !PT ;  /* 0x7fffffff09ff7812 */ /* 0x000fc8000782c0ff */
[----:B------:R-:W-:-:S13]  /*11a0*/  PLOP3.LUT P0, PT, P0, P1, PT, 0x2f, 0xf2 ;  /* 0x0000000000f2781c */ /* 0x000fda0000702577 */
[----:B------:R-:W-:Y:S05]  /*11b0*/  @P0 BRA `(.L_x_18) ;  /* 0x0000000400000947 */ /* 0x000fea0003800000 */
[----:B------:R-:W-:Y:S02]  /*11c0*/  ISETP.GE.AND P0, PT, R10, RZ, PT ;  /* 0x000000ff0a00720c */ /* 0x000fe40003f06270 */
[----:B------:R-:W-:-:S11]  /*11d0*/  ISETP.GE.AND P1, PT, R11, RZ, PT ;  /* 0x000000ff0b00720c */ /* 0x000fd60003f26270 */
[----:B------:R-:W-:Y:S01]  /*11e0*/  @P0 IMAD.MOV.U32 R7, RZ, RZ, RZ ;  /* 0x000000ffff070224 */ /* 0x000fe200078e00ff */
[----:B------:R-:W-:Y:S01]  /*11f0*/  @!P0 MOV R7, 0xffffffc0 ;  /* 0xffffffc000078802 */ /* 0x000fe20000000f00 */
[----:B------:R-:W-:Y:S01]  /*1200*/  @!P0 FFMA R0, R0, 1.84467440737095516160e+19, RZ ;  /* 0x5f80000000008823 */ /* 0x000fe200000000ff */
[----:B------:R-:W-:-:S03]  /*1210*/  @!P1 FFMA R9, R3, 1.84467440737095516160e+19, RZ ;  /* 0x5f80000003099823 */ /* 0x000fc600000000ff */
[----:B------:R-:W-:-:S07]  /*1220*/  @!P1 VIADD R7, R7, 0x40 ;  /* 0x0000004007079836 */ /* 0x000fce0000000000 */
.L_x_14:
[----:B------:R-:W-:Y:S01]  /*1230*/  LEA R10, R8, 0xc0800000, 0x17 ;  /* 0xc0800000080a7811 */ /* 0x000fe200078eb8ff */
[----:B------:R-:W-:Y:S03]  /*1240*/  BSSY.RECONVERGENT B2, `(.L_x_19) ;  /* 0x0000036000027945 */ /* 0x000fe60003800200 */
[----:B------:R-:W-:Y:S01]  /*1250*/  IADD3 R10, PT, PT, -R10, R9, RZ ;  /* 0x000000090a0a7210 */ /* 0x000fe20007ffe1ff */
[----:B------:R-:W-:-:S03]  /*1260*/  VIADD R9, R12, 0xffffff81 ;  /* 0xffffff810c097836 */ /* 0x000fc60000000000 */
[----:B------:R0:W1:Y:S01]  /*1270*/  MUFU.RCP R11, R10 ;  /* 0x0000000a000b7308 */ /* 0x0000620000001000 */
[----:B------:R-:W-:Y:S01]  /*1280*/  FADD.FTZ R13, -R10, -RZ ;  /* 0x800000ff0a0d7221 */ /* 0x000fe20000010100 */
[C---:B------:R-:W-:Y:S01]  /*1290*/  IMAD R0, R9.reuse, -0x800000, R0 ;  /* 0xff80000009007824 */ /* 0x040fe200078e0200 */
[----:B0-----:R-:W-:-:S04]  /*12a0*/  IADD3 R10, PT, PT, R9, 0x7f, -R8 ;  /* 0x0000007f090a7810 */ /* 0x001fc80007ffe808 */
[----:B------:R-:W-:Y:S01]  /*12b0*/  IADD3 R7, PT, PT, R10, R7, RZ ;  /* 0x000000070a077210 */ /* 0x000fe20007ffe0ff */
[----:B-1----:R-:W-:-:S04]  /*12c0*/  FFMA R12, R11, R13, 1 ;  /* 0x3f8000000b0c7423 */ /* 0x002fc8000000000d */
[----:B------:R-:W-:-:S04]  /*12d0*/  FFMA R14, R11, R12, R11 ;  /* 0x0000000c0b0e7223 */ /* 0x000fc8000000000b */
[----:B------:R-:W-:-:S04]  /*12e0*/  FFMA R11, R0, R14, RZ ;  /* 0x0000000e000b7223 */ /* 0x000fc800000000ff */
[----:B------:R-:W-:-:S04]  /*12f0*/  FFMA R12, R13, R11, R0 ;  /* 0x0000000b0d0c7223 */ /* 0x000fc80000000000 */
[----:B------:R-:W-:-:S04]  /*1300*/  FFMA R11, R14, R12, R11 ;  /* 0x0000000c0e0b7223 */ /* 0x000fc8000000000b */
[----:B------:R-:W-:-:S04]  /*1310*/  FFMA R12, R13, R11, R0 ;  /* 0x0000000b0d0c7223 */ /* 0x000fc80000000000 */
[----:B------:R-:W-:-:S05]  /*1320*/  FFMA R0, R14, R12, R11 ;  /* 0x0000000c0e007223 */ /* 0x000fca000000000b */
[----:B------:R-:W-:-:S04]  /*1330*/  SHF.R.U32.HI R8, RZ, 0x17, R0 ;  /* 0x00000017ff087819 */ /* 0x000fc80000011600 */
[----:B------:R-:W-:-:S05]  /*1340*/  LOP3.LUT R8, R8, 0xff, RZ, 0xc0, !PT ;  /* 0x000000ff08087812 */ /* 0x000fca00078ec0ff */
[----:B------:R-:W-:-:S05]  /*1350*/  IMAD.IADD R13, R8, 0x1, R7 ;  /* 0x00000001080d7824 */ /* 0x000fca00078e0207 */
[----:B------:R-:W-:-:S04]  /*1360*/  IADD3 R8, PT, PT, R13, -0x1, RZ ;  /* 0xffffffff0d087810 */ /* 0x000fc80007ffe0ff */
[----:B------:R-:W-:-:S13]  /*1370*/  ISETP.GE.U32.AND P0, PT, R8, 0xfe, PT ;  /* 0x000000fe0800780c */ /* 0x000fda0003f06070 */
[----:B------:R-:W-:Y:S05]  /*1380*/  @!P0 BRA `(.L_x_20) ;  /* 0x0000000000808947 */ /* 0x000fea0003800000 */
[----:B------:R-:W-:-:S13]  /*1390*/  ISETP.GT.AND P0, PT, R13, 0xfe, PT ;  /* 0x000000fe0d00780c */ /* 0x000fda0003f04270 */
[----:B------:R-:W-:Y:S05]  /*13a0*/  @P0 BRA `(.L_x_21) ;  /* 0x00000000006c0947 */ /* 0x000fea0003800000 */
[----:B------:R-:W-:-:S13]  /*13b0*/  ISETP.GE.AND P0, PT, R13, 0x1, PT ;  /* 0x000000010d00780c */ /* 0x000fda0003f06270 */
[----:B------:R-:W-:Y:S05]  /*13c0*/  @P0 BRA `(.L_x_22) ;  /* 0x0000000000740947 */ /* 0x000fea0003800000 */
[----:B------:R-:W-:Y:S02]  /*13d0*/  ISETP.GE.AND P0, PT, R13, -0x18, PT ;  /* 0xffffffe80d00780c */ /* 0x000fe40003f06270 */
[----:B------:R-:W-:-:S11]  /*13e0*/  LOP3.LUT R0, R0, 0x80000000, RZ, 0xc0, !PT ;  /* 0x8000000000007812 */ /* 0x000fd600078ec0ff */
[----:B------:R-:W-:Y:S05]  /*13f0*/  @!P0 BRA `(.L_x_22) ;  /* 0x0000000000688947 */ /* 0x000fea0003800000 */
[CCC-:B------:R-:W-:Y:S01]  /*1400*/  FFMA.RZ R7, R14.reuse, R12.reuse, R11.reuse ;  /* 0x0000000c0e077223 */ /* 0x1c0fe2000000c00b */
[C---:B------:R-:W-:Y:S02]  /*1410*/  VIADD R10, R13.reuse, 0x20 ;  /* 0x000000200d0a7836 */ /* 0x040fe40000000000 */
[CCC-:B------:R-:W-:Y:S01]  /*1420*/  FFMA.RM R8, R14.reuse, R12.reuse, R11.reuse ;  /* 0x0000000c0e087223 */ /* 0x1c0fe2000000400b */
[----:B------:R-:W-:Y:S02]  /*1430*/  ISETP.NE.AND P2, PT, R13, RZ, PT ;  /* 0x000000ff0d00720c */ /* 0x000fe40003f45270 */
[----:B------:R-:W-:Y:S01]  /*1440*/  LOP3.LUT R9, R7, 0x7fffff, RZ, 0xc0, !PT ;  /* 0x007fffff07097812 */ /* 0x000fe200078ec0ff */
[----:B------:R-:W-:Y:S01]  /*1450*/  FFMA.RP R7, R14, R12, R11 ;  /* 0x0000000c0e077223 */ /* 0x000fe2000000800b */
[----:B------:R-:W-:Y:S02]  /*1460*/  ISETP.NE.AND P1, PT, R13, RZ, PT ;  /* 0x000000ff0d00720c */ /* 0x000fe40003f25270 */
[----:B------:R-:W-:-:S02]  /*1470*/  LOP3.LUT R9, R9, 0x800000, RZ, 0xfc, !PT ;  /* 0x0080000009097812 */ /* 0x000fc400078efcff */
[----:B------:R-:W-:Y:S02]  /*1480*/  IADD3 R11, PT, PT, -R13, RZ, RZ ;  /* 0x000000ff0d0b7210 */ /* 0x000fe40007ffe1ff */
[----:B------:R-:W-:Y:S02]  /*1490*/  SHF.L.U32 R10, R9, R10, RZ ;  /* 0x0000000a090a7219 */ /* 0x000fe400000006ff */
[----:B------:R-:W-:Y:S02]  /*14a0*/  FSETP.NEU.FTZ.AND P0, PT, R7, R8, PT ;  /* 0x000000080700720b */ /* 0x000fe40003f1d000 */
[----:B------:R-:W-:Y:S02]  /*14b0*/  SEL R8, R11, RZ, P2 ;  /* 0x000000ff0b087207 */ /* 0x000fe40001000000 */
[----:B------:R-:W-:Y:S02]  /*14c0*/  ISETP.NE.AND P1, PT, R10, RZ, P1 ;  /* 0x000000ff0a00720c */ /* 0x000fe40000f25270 */
[----:B------:R-:W-:-:S02]  /*14d0*/  SHF.R.U32.HI R8, RZ, R8, R9 ;  /* 0x00000008ff087219 */ /* 0x000fc40000011609 */
[----:B------:R-:W-:Y:S02]  /*14e0*/  PLOP3.LUT P0, PT, P0, P1, PT, 0xf8, 0x8f ;  /* 0x00000000008f781c */ /* 0x000fe40000703f70 */
[----:B------:R-:W-:Y:S02]  /*14f0*/  SHF.R.U32.HI R10, RZ, 0x1, R8 ;  /* 0x00000001ff0a7819 */ /* 0x000fe40000011608 */
[----:B------:R-:W-:-:S04]  /*1500*/  SEL R7, RZ, 0x1, !P0 ;  /* 0x00000001ff077807 */ /* 0x000fc80004000000 */
[----:B------:R-:W-:-:S04]  /*1510*/  LOP3.LUT R7, R7, 0x1, R10, 0xf8, !PT ;  /* 0x0000000107077812 */ /* 0x000fc800078ef80a */
[----:B------:R-:W-:-:S05]  /*1520*/  LOP3.LUT R7, R7, R8, RZ, 0xc0, !PT ;  /* 0x0000000807077212 */ /* 0x000fca00078ec0ff */
[----:B------:R-:W-:-:S05]  /*1530*/  IMAD.IADD R7, R10, 0x1, R7 ;  /* 0x000000010a077824 */ /* 0x000fca00078e0207 */
[----:B------:R-:W-:Y:S01]  /*1540*/  LOP3.LUT R0, R7, R0, RZ, 0xfc, !PT ;  /* 0x0000000007007212 */ /* 0x000fe200078efcff */
[----:B------:R-:W-:Y:S06]  /*1550*/  BRA `(.L_x_22) ;  /* 0x0000000000107947 */ /* 0x000fec0003800000 */
.L_x_21:
[----:B------:R-:W-:-:S04]  /*1560*/  LOP3.LUT R0, R0, 0x80000000, RZ, 0xc0, !PT ;  /* 0x8000000000007812 */ /* 0x000fc800078ec0ff */
[----:B------:R-:W-:Y:S01]  /*1570*/  LOP3.LUT R0, R0, 0x7f800000, RZ, 0xfc, !PT ;  /* 0x7f80000000007812 */ /* 0x000fe200078efcff */
[----:B------:R-:W-:Y:S06]  /*1580*/  BRA `(.L_x_22) ;  /* 0x0000000000047947 */ /* 0x000fec0003800000 */
.L_x_20:
[----:B------:R-:W-:-:S07]  /*1590*/  LEA R0, R7, R0, 0x17 ;  /* 0x0000000007007211 */ /* 0x000fce00078eb8ff */
.L_x_22:
[----:B------:R-:W-:Y:S05]  /*15a0*/  BSYNC.RECONVERGENT B2 ;  /* 0x0000000000027941 */ /* 0x000fea0003800200 */
.L_x_19:
[----:B------:R-:W-:Y:S05]  /*15b0*/  BRA `(.L_x_23) ;  /* 0x0000000000207947 */ /* 0x000fea0003800000 */
.L_x_18:
[----:B------:R-:W-:-:S04]  /*15c0*/  LOP3.LUT R0, R9, 0x80000000, R0, 0x48, !PT ;  /* 0x8000000009007812 */ /* 0x000fc800078e4800 */
[----:B------:R-:W-:Y:S01]  /*15d0*/  LOP3.LUT R0, R0, 0x7f800000, RZ, 0xfc, !PT ;  /* 0x7f80000000007812 */ /* 0x000fe200078efcff */
[----:B------:R-:W-:Y:S06]  /*15e0*/  BRA `(.L_x_23) ;  /* 0x0000000000147947 */ /* 0x000fec0003800000 */
.L_x_17:
[----:B------:R-:W-:Y:S01]  /*15f0*/  LOP3.LUT R0, R9, 0x80000000, R0, 0x48, !PT ;  /* 0x8000000009007812 */ /* 0x000fe200078e4800 */
[----:B------:R-:W-:Y:S06]  /*1600*/  BRA `(.L_x_23) ;  /* 0x00000000000c7947 */ /* 0x000fec0003800000 */
.L_x_16:
[----:B------:R-:W0:Y:S01]  /*1610*/  MUFU.RSQ R0, -QNAN ;  /* 0xffc0000000007908 */ /* 0x000e220000001400 */
[----:B------:R-:W-:Y:S05]  /*1620*/  BRA `(.L_x_23) ;  /* 0x0000000000047947 */ /* 0x000fea0003800000 */
.L_x_15:
[----:B------:R-:W-:-:S07]  /*1630*/  FADD.FTZ R0, R0, R3 ;  /* 0x0000000300007221 */ /* 0x000fce0000010000 */
.L_x_23:
[----:B------:R-:W-:Y:S05]  /*1640*/  BSYNC.RECONVERGENT B1 ;  /* 0x0000000000017941 */ /* 0x000fea0003800200 */
.L_x_13:
[----:B------:R-:W-:-:S04]  /*1650*/  IMAD.MOV.U32 R7, RZ, RZ, 0x0 ;  /* 0x00000000ff077424 */ /* 0x000fc800078e00ff */
[----:B0-----:R-:W-:Y:S05]  /*1660*/  RET.REL.NODEC R6 `(_Z7pix2angPfS_Piii) ;  /* 0xffffffe806647950 */ /* 0x001fea0003c3ffff */
.L_x_24:
[----:B------:R-:W-:-:S00]  /*1670*/  BRA `(.L_x_24) ;  /* 0xfffffffc00fc7947 */ /* 0x000fc0000383ffff */
[----:B------:R-:W-:-:S00]  /*1680*/  NOP ;  /* 0x0000000000007918 */ /* 0x000fc00000000000 */
[----:B------:R-:W-:-:S00]  /*1690*/  NOP ;  /* 0x0000000000007918 */ /* 0x000fc00000000000 */
[----:B------:R-:W-:-:S00]  /*16a0*/  NOP ;  /* 0x0000000000007918 */ /* 0x000fc00000000000 */
[----:B------:R-:W-:-:S00]  /*16b0*/  NOP ;  /* 0x0000000000007918 */ /* 0x000fc00000000000 */
[----:B------:R-:W-:-:S00]  /*16c0*/  NOP ;  /* 0x0000000000007918 */ /* 0x000fc00000000000 */
[----:B------:R-:W-:-:S00]  /*16d0*/  NOP ;  /* 0x0000000000007918 */ /* 0x000fc00000000000 */
[----:B------:R-:W-:-:S00]  /*16e0*/  NOP ;  /* 0x0000000000007918 */ /* 0x000fc00000000000 */
[----:B------:R-:W-:-:S00]  /*16f0*/  NOP ;  /* 0x0000000000007918 */ /* 0x000fc00000000000 */
.L_x_77:


//--------------------- .text._Z7ang2pixPfS_Piii  --------------------------
	.section	.text._Z7ang2pixPfS_Piii,"ax",@progbits
	.align	128
        .global         _Z7ang2pixPfS_Piii
        .type           _Z7ang2pixPfS_Piii,@function
        .size           _Z7ang2pixPfS_Piii,(.L_x_79 - _Z7ang2pixPfS_Piii)
        .other          _Z7ang2pixPfS_Piii,@"STO_CUDA_ENTRY STV_DEFAULT"
_Z7ang2pixPfS_Piii:
.text._Z7ang2pixPfS_Piii:
        /* <DEDUP_REMOVED lines=10> */
[----:B------:R-:W2:Y:S01]  /*00a0*/  LDC.64 R2, c[0x0][0x388] ;  /* 0x0000e200ff027b82 */ /* 0x000ea20000000a00 */
[----:B0-----:R-:W-:-:S05]  /*00b0*/  IMAD.WIDE R6, R4, 0x4, R6 ;  /* 0x0000000404067825 */ /* 0x001fca00078e0206 */
[----:B-1----:R-:W3:Y:S01]  /*00c0*/  LDG.E R0, desc[UR6][R6.64] ;  /* 0x0000000606007981 */ /* 0x002ee2000c1e1900 */
[----:B--2---:R-:W-:-:S06]  /*00d0*/  IMAD.WIDE R2, R4, 0x4, R2 ;  /* 0x0000000404027825 */ /* 0x004fcc00078e0202 */
[----:B------:R0:W5:Y:S01]  /*00e0*/  LDG.E R2, desc[UR6][R2.64] ;  /* 0x0000000602027981 */ /* 0x000162000c1e1900 */
[----:B------:R-:W-:Y:S01]  /*00f0*/  BSSY.RECONVERGENT B0, `(.L_x_25) ;  /* 0x0000069000007945 */ /* 0x000fe20003800200 */
[C---:B---3--:R-:W-:Y:S01]  /*0100*/  FMUL R5, R0.reuse, 0.63661974668502807617 ;  /* 0x3f22f98300057820 */ /* 0x048fe20000400000 */
[----:B------:R-:W-:-:S05]  /*0110*/  FSETP.GE.AND P0, PT, |R0|, 105615, PT ;  /* 0x47ce47800000780b */ /* 0x000fca0003f06200 */
[----:B------:R-:W1:Y:S02]  /*0120*/  F2I.NTZ R5, R5 ;  /* 0x0000000500057305 */ /* 0x000e640000203100 */
[----:B-1----:R-:W-:-:S05]  /*0130*/  I2FP.F32.S32 R9, R5 ;  /* 0x0000000500097245 */ /* 0x002fca0000201400 */
[----:B------:R-:W-:-:S04]  /*0140*/  FFMA R8, R9, -1.5707962512969970703, R0 ;  /* 0xbfc90fda09087823 */ /* 0x000fc80000000000 */
[----:B------:R-:W-:-:S04]  /*0150*/  FFMA R8, R9, -7.5497894158615963534e-08, R8 ;  /* 0xb3a2216809087823 */ /* 0x000fc80000000008 */
[----:B------:R-:W-:Y:S01]  /*0160*/  FFMA R8, R9, -5.3903029534742383927e-15, R8 ;  /* 0xa7c234c509087823 */ /* 0x000fe20000000008 */
[----:B0-----:R-:W-:Y:S06]  /*0170*/  @!P0 BRA `(.L_x_26) ;  /* 0x0000000400808947 */ /* 0x001fec0003800000 */
[----:B------:R-:W-:-:S13]  /*0180*/  FSETP.NEU.AND P0, PT, |R0|, +INF , PT ;  /* 0x7f8000000000780b */ /* 0x000fda0003f0d200 */
[----:B------:R-:W-:Y:S01]  /*0190*/  @!P0 FMUL R8, RZ, R0 ;  /* 0x00000000ff088220 */ /* 0x000fe20000400000 */
[----:B------:R-:W-:Y:S01]  /*01a0*/  @!P0 IMAD.MOV.U32 R5, RZ, RZ, RZ ;  /* 0x000000ffff058224 */ /* 0x000fe200078e00ff */
[----:B------:R-:W-:Y:S06]  /*01b0*/  @!P0 BRA `(.L_x_26) ;  /* 0x0000000400708947 */ /* 0x000fec0003800000 */
[----:B------:R-:W-:Y:S01]  /*01c0*/  IMAD.SHL.U32 R5, R0, 0x100, RZ ;  /* 0x0000010000057824 */ /* 0x000fe200078e00ff */
[----:B------:R-:W0:Y:S01]  /*01d0*/  LDCU.64 UR8, c[0x4][URZ] ;  /* 0x01000000ff0877ac */ /* 0x000e220008000a00 */
[----:B------:R-:W-:Y:S02]  /*01e0*/  IMAD.MOV.U32 R3, RZ, RZ, RZ ;  /* 0x000000ffff037224 */ /* 0x000fe400078e00ff */
[----:B------:R-:W-:Y:S01]  /*01f0*/  IMAD.MOV.U32 R10, RZ, RZ, RZ ;  /* 0x000000ffff0a7224 */ /* 0x000fe200078e00ff */
[----:B------:R-:W-:Y:S01]  /*0200*/  LOP3.LUT R5, R5, 0x80000000, RZ, 0xfc, !PT ;  /* 0x8000000005057812 */ /* 0x000fe200078efcff */
[----:B------:R-:W-:Y:S01]  /*0210*/  UMOV UR5, URZ ;  /* 0x000000ff00057c82 */ /* 0x000fe20008000000 */
[----:B------:R-:W-:-:S05]  /*0220*/  UMOV UR4, URZ ;  /* 0x000000ff00047c82 */ /* 0x000fca0008000000 */
.L_x_27:
[----:B0-----:R-:W-:Y:S01]  /*0230*/  IMAD.U32 R8, RZ, RZ, UR8 ;  /* 0x00000008ff087e24 */ /* 0x001fe2000f8e00ff */
[----:B------:R-:W-:-:S05]  /*0240*/  MOV R9, UR9 ;  /* 0x0000000900097c02 */ /* 0x000fca0008000f00 */
[----:B------:R-:W2:Y:S01]  /*0250*/  LDG.E.CONSTANT R6, desc[UR6][R8.64] ;  /* 0x0000000608067981 */ /* 0x000ea2000c1e9900 */
[----:B------:R-:W-:Y:S01]  /*0260*/  UIADD3 UR4, UPT, UPT, UR4, 0x1, URZ ;  /* 0x0000000104047890 */ /* 0x000fe2000fffe0ff */
[C---:B------:R-:W-:Y:S01]  /*0270*/  ISETP.EQ.AND P0, PT, R10.reuse, RZ, PT ;  /* 0x000000ff0a00720c */ /* 0x040fe20003f02270 */
[----:B------:R-:W-:Y:S01]  /*0280*/  UIADD3 UR8, UP1, UPT, UR8, 0x4, URZ ;  /* 0x0000000408087890 */ /* 0x000fe2000ff3e0ff */
[C---:B------:R-:W-:Y:S01]  /*0290*/  ISETP.EQ.AND P1, PT, R10.reuse, 0x4, PT ;  /* 0x000000040a00780c */ /* 0x040fe20003f22270 */
[----:B------:R-:W-:Y:S01]  /*02a0*/  UISETP.NE.AND UP0, UPT, UR4, 0x6, UPT ;  /* 0x000000060400788c */ /* 0x000fe2000bf05270 */
[C---:B------:R-:W-:Y:S01]  /*02b0*/  ISETP.EQ.AND P2, PT, R10.reuse, 0x8, PT ;  /* 0x000000080a00780c */ /* 0x040fe20003f42270 */
[----:B------:R-:W-:Y:S01]  /*02c0*/  UIADD3.X UR9, UPT, UPT, URZ, UR9, URZ, UP1, !UPT ;  /* 0x00000009ff097290 */ /* 0x000fe20008ffe4ff */
[C---:B------:R-:W-:Y:S02]  /*02d0*/  ISETP.EQ.AND P3, PT, R10.reuse, 0xc, PT ;  /* 0x0000000c0a00780c */ /* 0x040fe40003f62270 */
[----:B------:R-:W-:-:S02]  /*02e0*/  ISETP.EQ.AND P4, PT, R10, 0x10, PT ;  /* 0x000000100a00780c */ /* 0x000fc40003f82270 */
[C---:B------:R-:W-:Y:S01]  /*02f0*/  ISETP.EQ.AND P5, PT, R10.reuse, 0x14, PT ;  /* 0x000000140a00780c */ /* 0x040fe20003fa2270 */
[----:B------:R-:W-:Y:S02]  /*0300*/  VIADD R10, R10, 0x4 ;  /* 0x000000040a0a7836 */ /* 0x000fe40000000000 */
[----:B--2---:R-:W-:-:S03]  /*0310*/  IMAD.WIDE.U32 R6, R6, R5, RZ ;  /* 0x0000000506067225 */ /* 0x004fc600078e00ff */
[----:B------:R-:W-:-:S04]  /*0320*/  IADD3 R6, P6, PT, R6, R3, RZ ;  /* 0x0000000306067210 */ /* 0x000fc80007fde0ff */
[----:B------:R-:W-:Y:S01]  /*0330*/  IADD3.X R3, PT, PT, R7, UR5, RZ, P6, !PT ;  /* 0x0000000507037c10 */ /* 0x000fe2000b7fe4ff */
[--C-:B------:R-:W-:Y:S02]  /*0340*/  @P0 IMAD.MOV.U32 R11, RZ, RZ, R6.reuse ;  /* 0x000000ffff0b0224 */ /* 0x100fe400078e0006 */
[----:B------:R-:W-:Y:S01]  /*0350*/  @P5 MOV R16, R6 ;  /* 0x0000000600105202 */ /* 0x000fe20000000f00 */
[--C-:B------:R-:W-:Y:S02]  /*0360*/  @P1 IMAD.MOV.U32 R12, RZ, RZ, R6.reuse ;  /* 0x000000ffff0c1224 */ /* 0x100fe400078e0006 */
[--C-:B------:R-:W-:Y:S02]  /*0370*/  @P2 IMAD.MOV.U32 R13, RZ, RZ, R6.reuse ;  /* 0x000000ffff0d2224 */ /* 0x100fe400078e0006 */
[--C-:B------:R-:W-:Y:S02]  /*0380*/  @P3 IMAD.MOV.U32 R14, RZ, RZ, R6.reuse ;  /* 0x000000ffff0e3224 */ /* 0x100fe400078e0006 */
[----:B------:R-:W-:Y:S01]  /*0390*/  @P4 IMAD.MOV.U32 R15, RZ, RZ, R6 ;  /* 0x000000ffff0f4224 */ /* 0x000fe200078e0006 */
[----:B------:R-:W-:Y:S06]  /*03a0*/  BRA.U UP0, `(.L_x_27) ;  /* 0xfffffffd00a07547 */ /* 0x000fec000b83ffff */
[----:B------:R-:W-:Y:S01]  /*03b0*/  SHF.R.U32.HI R5, RZ, 0x17, R0 ;  /* 0x00000017ff057819 */ /* 0x000fe20000011600 */
[----:B------:R-:W-:Y:S03]  /*03c0*/  BSSY.RECONVERGENT B1, `(.L_x_28) ;  /* 0x0000029000017945 */ /* 0x000fe60003800200 */
[C---:B------:R-:W-:Y:S02]  /*03d0*/  LOP3.LUT R6, R5.reuse, 0xe0, RZ, 0xc0, !PT ;  /* 0x000000e005067812 */ /* 0x040fe400078ec0ff */
[----:B------:R-:W-:-:S03]  /*03e0*/  LOP3.LUT P6, RZ, R5, 0x1f, RZ, 0xc0, !PT ;  /* 0x0000001f05ff7812 */ /* 0x000fc600078cc0ff */
[----:B------:R-:W-:-:S05]  /*03f0*/  VIADD R6, R6, 0xffffff80 ;  /* 0xffffff8006067836 */ /* 0x000fca0000000000 */
[----:B------:R-:W-:-:S05]  /*0400*/  SHF.R.U32.HI R6, RZ, 0x5, R6 ;  /* 0x00000005ff067819 */ /* 0x000fca0000011606 */
[----:B------:R-:W-:-:S05]  /*0410*/  IMAD.U32 R8, R6, -0x4, RZ ;  /* 0xfffffffc06087824 */ /* 0x000fca00078e00ff */
[C---:B------:R-:W-:Y:S02]  /*0420*/  ISETP.EQ.AND P3, PT, R8.reuse, -0x18, PT ;  /* 0xffffffe80800780c */ /* 0x040fe40003f62270 */
[C---:B------:R-:W-:Y:S02]  /*0430*/  ISETP.EQ.AND P4, PT, R8.reuse, -0x14, PT ;  /* 0xffffffec0800780c */ /* 0x040fe40003f82270 */
[C---:B------:R-:W-:Y:S02]  /*0440*/  ISETP.EQ.AND P2, PT, R8.reuse, -0x10, PT ;  /* 0xfffffff00800780c */ /* 0x040fe40003f42270 */
[C---:B------:R-:W-:Y:S02]  /*0450*/  ISETP.EQ.AND P1, PT, R8.reuse, -0xc, PT ;  /* 0xfffffff40800780c */ /* 0x040fe40003f22270 */
[C---:B------:R-:W-:Y:S02]  /*0460*/  ISETP.EQ.AND P0, PT, R8.reuse, -0x8, PT ;  /* 0xfffffff80800780c */ /* 0x040fe40003f02270 */
[----:B------:R-:W-:-:S03]  /*0470*/  ISETP.EQ.AND P5, PT, R8, RZ, PT ;  /* 0x000000ff0800720c */ /* 0x000fc60003fa2270 */
[--C-:B------:R-:W-:Y:S01]  /*0480*/  @P3 IMAD.MOV.U32 R6, RZ, RZ, R11.reuse ;  /* 0x000000ffff063224 */ /* 0x100fe200078e000b */
[C---:B------:R-:W-:Y:S01]  /*0490*/  ISETP.EQ.AND P3, PT, R8.reuse, -0x4, PT ;  /* 0xfffffffc0800780c */ /* 0x040fe20003f62270 */
[----:B------:R-:W-:Y:S01]  /*04a0*/  @P4 IMAD.MOV.U32 R7, RZ, RZ, R11 ;  /* 0x000000ffff074224 */ /* 0x000fe200078e000b */
[----:B------:R-:W-:Y:S01]  /*04b0*/  @P4 MOV R6, R12 ;  /* 0x0000000c00064202 */ /* 0x000fe20000000f00 */
[--C-:B------:R-:W-:Y:S01]  /*04c0*/  @P2 IMAD.MOV.U32 R6, RZ, RZ, R13.reuse ;  /* 0x000000ffff062224 */ /* 0x100fe200078e000d */
[----:B------:R-:W-:Y:S01]  /*04d0*/  ISETP.EQ.AND P4, PT, R8, 0x4, PT ;  /* 0x000000040800780c */ /* 0x000fe20003f82270 */
[----:B------:R-:W-:Y:S02]  /*04e0*/  @P1 IMAD.MOV.U32 R6, RZ, RZ, R14 ;  /* 0x000000ffff061224 */ /* 0x000fe400078e000e */
[----:B------:R-:W-:Y:S01]  /*04f0*/  @P0 MOV R6, R15 ;  /* 0x0000000f00060202 */ /* 0x000fe20000000f00 */
[----:B------:R-:W-:Y:S02]  /*0500*/  @P2 IMAD.MOV.U32 R7, RZ, RZ, R12 ;  /* 0x000000ffff072224 */ /* 0x000fe400078e000c */
[----:B------:R-:W-:-:S02]  /*0510*/  @P1 IMAD.MOV.U32 R7, RZ, RZ, R13 ;  /* 0x000000ffff071224 */ /* 0x000fc400078e000d */
[----:B------:R-:W-:Y:S02]  /*0520*/  @P0 IMAD.MOV.U32 R7, RZ, RZ, R14 ;  /* 0x000000ffff070224 */ /* 0x000fe400078e000e */
[--C-:B------:R-:W-:Y:S02]  /*0530*/  @P3 IMAD.MOV.U32 R6, RZ, RZ, R16.reuse ;  /* 0x000000ffff063224 */ /* 0x100fe400078e0010 */
[----:B------:R-:W-:Y:S02]  /*0540*/  @P5 IMAD.MOV.U32 R6, RZ, RZ, R3 ;  /* 0x000000ffff065224 */ /* 0x000fe400078e0003 */
[----:B------:R-:W-:Y:S02]  /*0550*/  @P3 IMAD.MOV.U32 R7, RZ, RZ, R15 ;  /* 0x000000ffff073224 */ /* 0x000fe400078e000f */
[----:B------:R-:W-:Y:S01]  /*0560*/  @P5 IMAD.MOV.U32 R7, RZ, RZ, R16 ;  /* 0x000000ffff075224 */ /* 0x000fe200078e0010 */
[----:B------:R-:W-:Y:S01]  /*0570*/  MOV R10, R6 ;  /* 0x00000006000a7202 */ /* 0x000fe20000000f00 */
[----:B------:R-:W-:Y:S01]  /*0580*/  @P4 IMAD.MOV.U32 R7, RZ, RZ, R3 ;  /* 0x000000ffff074224 */ /* 0x000fe200078e0003 */
[----:B------:R-:W-:Y:S06]  /*0590*/  @!P6 BRA `(.L_x_29) ;  /* 0x00000000002ce947 */ /* 0x000fec0003800000 */
[----:B------:R-:W-:Y:S01]  /*05a0*/  @P2 IMAD.MOV.U32 R6, RZ, RZ, R11 ;  /* 0x000000ffff062224 */ /* 0x000fe200078e000b */
[----:B------:R-:W-:Y:S01]  /*05b0*/  LOP3.LUT R5, R5, 0x1f, RZ, 0xc0, !PT ;  /* 0x0000001f05057812 */ /* 0x000fe200078ec0ff */
[----:B------:R-:W-:Y:S02]  /*05c0*/  @P1 IMAD.MOV.U32 R6, RZ, RZ, R12 ;  /* 0x000000ffff061224 */ /* 0x000fe400078e000c */
[----:B------:R-:W-:Y:S01]  /*05d0*/  @P0 IMAD.MOV.U32 R6, RZ, RZ, R13 ;  /* 0x000000ffff060224 */ /* 0x000fe200078e000d */
[----:B------:R-:W-:Y:S01]  /*05e0*/  ISETP.EQ.AND P0, PT, R8, 0x8, PT ;  /* 0x000000080800780c */ /* 0x000fe20003f02270 */
[----:B------:R-:W-:Y:S01]  /*05f0*/  @P3 IMAD.MOV.U32 R6, RZ, RZ, R14 ;  /* 0x000000ffff063224 */ /* 0x000fe200078e000e */
[----:B------:R-:W-:Y:S01]  /*0600*/  @P5 MOV R6, R15 ;  /* 0x0000000f00065202 */ /* 0x000fe20000000f00 */
[----:B------:R-:W-:Y:S01]  /*0610*/  @P4 IMAD.MOV.U32 R6, RZ, RZ, R16 ;  /* 0x000000ffff064224 */ /* 0x000fe200078e0010 */
[----:B------:R-:W-:-:S09]  /*0620*/  SHF.L.W.U32.HI R10, R7, R5, R10 ;  /* 0x00000005070a7219 */ /* 0x000fd20000010e0a */
[----:B------:R-:W-:-:S05]  /*0630*/  @P0 IMAD.MOV.U32 R6, RZ, RZ, R3 ;  /* 0x000000ffff060224 */ /* 0x000fca00078e0003 */
[----:B------:R-:W-:-:S07]  /*0640*/  SHF.L.W.U32.HI R7, R6, R5, R7 ;  /* 0x0000000506077219 */ /* 0x000fce0000010e07 */
.L_x_29:
[----:B------:R-:W-:Y:S05]  /*0650*/  BSYNC.RECONVERGENT B1 ;  /* 0x0000000000017941 */ /* 0x000fea0003800200 */
.L_x_28:
[C-C-:B------:R-:W-:Y:S01]  /*0660*/  SHF.L.W.U32.HI R3, R7.reuse, 0x2, R10.reuse ;  /* 0x0000000207037819 */ /* 0x140fe20000010e0a */
[----:B------:R-:W-:Y:S01]  /*0670*/  IMAD.SHL.U32 R7, R7, 0x4, RZ ;  /* 0x0000000407077824 */ /* 0x000fe200078e00ff */
[----:B------:R-:W-:Y:S01]  /*0680*/  UMOV UR4, 0x54442d19 ;  /* 0x54442d1900047882 */ /* 0x000fe20000000000 */
[----:B------:R-:W-:Y:S01]  /*0690*/  UMOV UR5, 0x3bf921fb ;  /* 0x3bf921fb00057882 */ /* 0x000fe20000000000 */
[----:B------:R-:W-:Y:S02]  /*06a0*/  SHF.R.S32.HI R6, RZ, 0x1f, R3 ;  /* 0x0000001fff067819 */ /* 0x000fe40000011403 */
[----:B------:R-:W-:Y:S02]  /*06b0*/  SHF.R.U32.HI R5, RZ, 0x1e, R10 ;  /* 0x0000001eff057819 */ /* 0x000fe4000001160a */
[C---:B------:R-:W-:Y:S02]  /*06c0*/  LOP3.LUT R8, R6.reuse, R7, RZ, 0x3c, !PT ;  /* 0x0000000706087212 */ /* 0x040fe400078e3cff */
[----:B------:R-:W-:-:S02]  /*06d0*/  LOP3.LUT R9, R6, R3, RZ, 0x3c, !PT ;  /* 0x0000000306097212 */ /* 0x000fc400078e3cff */
[----:B------:R-:W-:Y:S02]  /*06e0*/  ISETP.GE.AND P0, PT, R0, RZ, PT ;  /* 0x000000ff0000720c */ /* 0x000fe40003f06270 */
[----:B------:R-:W0:Y:S01]  /*06f0*/  I2F.F64.S64 R6, R8 ;  /* 0x0000000800067312 */ /* 0x000e220000301c00 */
[C---:B------:R-:W-:Y:S02]  /*0700*/  LOP3.LUT R0, R3.reuse, R0, RZ, 0x3c, !PT ;  /* 0x0000000003007212 */ /* 0x040fe400078e3cff */
[----:B------:R-:W-:Y:S02]  /*0710*/  LEA.HI R5, R3, R5, RZ, 0x1 ;  /* 0x0000000503057211 */ /* 0x000fe400078f08ff */
[----:B------:R-:W-:-:S03]  /*0720*/  ISETP.GE.AND P1, PT, R0, RZ, PT ;  /* 0x000000ff0000720c */ /* 0x000fc60003f26270 */
[----:B------:R-:W-:-:S05]  /*0730*/  IMAD.MOV R0, RZ, RZ, -R5 ;  /* 0x000000ffff007224 */ /* 0x000fca00078e0a05 */
[----:B------:R-:W-:Y:S01]  /*0740*/  @!P0 MOV R5, R0 ;  /* 0x0000000000058202 */ /* 0x000fe20000000f00 */
[----:B0-----:R-:W-:-:S10]  /*0750*/  DMUL R6, R6, UR4 ;  /* 0x0000000406067c28 */ /* 0x001fd40008000000 */
[----:B------:R-:W0:Y:S02]  /*0760*/  F2F.F32.F64 R6, R6 ;  /* 0x0000000600067310 */ /* 0x000e240000301000 */
[----:B0-----:R-:W-:-:S07]  /*0770*/  FSEL R8, -R6, R6, !P1 ;  /* 0x0000000606087208 */ /* 0x001fce0004800100 */
.L_x_26:
[----:B------:R-:W-:Y:S05]  /*0780*/  BSYNC.RECONVERGENT B0 ;  /* 0x0000000000007941 */ /* 0x000fea0003800200 */
.L_x_25:
[----:B------:R-:W-:Y:S02]  /*0790*/  IMAD.MOV.U32 R0, RZ, RZ, 0x37cbac00 ;  /* 0x37cbac00ff007424 */ /* 0x000fe400078e00ff */
[----:B------:R-:W-:Y:S01]  /*07a0*/  FMUL R3, R8, R8 ;  /* 0x0000000808037220 */ /* 0x000fe20000400000 */
[----:B------:R-:W-:Y:S01]  /*07b0*/  LOP3.LUT R6, R5, 0x1, RZ, 0xc0, !PT ;  /* 0x0000000105067812 */ /* 0x000fe200078ec0ff */
[----:B------:R-:W-:Y:S01]  /*07c0*/  IMAD.MOV.U32 R10, RZ, RZ, 0x3c0885e4 ;  /* 0x3c0885e4ff0a7424 */ /* 0x000fe200078e00ff */
[----:B------:R-:W-:Y:S01]  /*07d0*/  UMOV UR4, 0x55555555 ;  /* 0x5555555500047882 */ /* 0x000fe20000000000 */
[----:B------:R-:W-:Y:S01]  /*07e0*/  FFMA R0, R3, R0, -0.0013887860113754868507 ;  /* 0xbab607ed03007423 */ /* 0x000fe20000000000 */
[----:B------:R-:W-:Y:S01]  /*07f0*/  ISETP.NE.U32.AND P0, PT, R6, 0x1, PT ;  /* 0x000000010600780c */ /* 0x000fe20003f05070 */
[----:B------:R-:W-:Y:S01]  /*0800*/  VIADD R5, R5, 0x1 ;  /* 0x0000000105057836 */ /* 0x000fe20000000000 */
[----:B------:R-:W-:Y:S01]  /*0810*/  UMOV UR5, 0x3fe55555 ;  /* 0x3fe5555500057882 */ /* 0x000fe20000000000 */
[----:B------:R-:W-:Y:S01]  /*0820*/  IMAD.MOV.U32 R7, RZ, RZ, 0x3e2aaaa8 ;  /* 0x3e2aaaa8ff077424 */ /* 0x000fe200078e00ff */
[----:B------:R-:W-:Y:S01]  /*0830*/  FSEL R6, R0, -0.00019574658654164522886, P0 ;  /* 0xb94d415300067808 */ /* 0x000fe20000000000 */
[----:B------:R-:W-:Y:S01]  /*0840*/  BSSY.RECONVERGENT B0, `(.L_x_30) ;  /* 0x0000051000007945 */ /* 0x000fe20003800200 */
[----:B------:R-:W-:-:S02]  /*0850*/  FSEL R10, R10, 0.041666727513074874878, !P0 ;  /* 0x3d2aaabb0a0a7808 */ /* 0x000fc40004000000 */
[----:B------:R-:W-:Y:S02]  /*0860*/  FSEL R0, R8, 1, !P0 ;  /* 0x3f80000008007808 */ /* 0x000fe40004000000 */
[----:B------:R-:W-:Y:S01]  /*0870*/  LOP3.LUT P1, RZ, R5, 0x2, RZ, 0xc0, !PT ;  /* 0x0000000205ff7812 */ /* 0x000fe2000782c0ff */
[----:B------:R-:W-:Y:S01]  /*0880*/  FFMA R6, R3, R6, R10 ;  /* 0x0000000603067223 */ /* 0x000fe2000000000a */
[----:B------:R-:W-:Y:S01]  /*0890*/  FSEL R7, -R7, -0.4999999701976776123, !P0 ;  /* 0xbeffffff07077808 */ /* 0x000fe20004000100 */
[----:B------:R-:W-:-:S04]  /*08a0*/  FFMA R5, R3, R0, RZ ;  /* 0x0000000003057223 */ /* 0x000fc800000000ff */
[----:B------:R-:W-:-:S04]  /*08b0*/  FFMA R3, R3, R6, R7 ;  /* 0x0000000603037223 */ /* 0x000fc80000000007 */
[----:B------:R-:W-:-:S04]  /*08c0*/  FFMA R3, R5, R3, R0 ;  /* 0x0000000305037223 */ /* 0x000fc80000000000 */
[----:B------:R-:W-:-:S04]  /*08d0*/  @P1 FADD R3, RZ, -R3 ;  /* 0x80000003ff031221 */ /* 0x000fc80000000000 */
[----:B------:R-:W0:Y:S02]  /*08e0*/  F2F.F64.F32 R6, |R3| ;  /* 0x4000000300067310 */ /* 0x000e240000201800 */
[----:B0-----:R-:W-:-:S14]  /*08f0*/  DSETP.GTU.AND P0, PT, R6, UR4, PT ;  /* 0x0000000406007e2a */ /* 0x001fdc000bf0c000 */
[----:B------:R-:W-:Y:S05]  /*0900*/  @P0 BRA `(.L_x_31) ;  /* 0x0000000000880947 */ /* 0x000fea0003800000 */
[----:B------:R-:W0:Y:S01]  /*0910*/  LDCU UR4, c[0x0][0x398] ;  /* 0x00007300ff0477ac */ /* 0x000e220008000800 */
[----:B-----5:R-:W1:Y:S01]  /*0920*/  F2F.F64.F32 R8, R2 ;  /* 0x0000000200087310 */ /* 0x020e620000201800 */
[----:B------:R-:W-:Y:S01]  /*0930*/  MOV R12, 0x0 ;  /* 0x00000000000c7802 */ /* 0x000fe20000000f00 */
[----:B------:R-:W-:Y:S01]  /*0940*/  IMAD.MOV.U32 R13, RZ, RZ, 0x3fe00000 ;  /* 0x3fe00000ff0d7424 */ /* 0x000fe200078e00ff */
[----:B------:R-:W-:Y:S01]  /*0950*/  UMOV UR8, 0x6dc9c883 ;  /* 0x6dc9c88300087882 */ /* 0x000fe20000000000 */
[----:B------:R-:W-:Y:S01]  /*0960*/  UMOV UR9, 0x3fd45f30 ;  /* 0x3fd45f3000097882 */ /* 0x000fe20000000000 */
[----:B------:R-:W-:Y:S03]  /*0970*/  BSSY.RECONVERGENT B1, `(.L_x_32) ;  /* 0x0000014000017945 */ /* 0x000fe60003800200 */
[----:B------:R2:W3:Y:S01]  /*0980*/  F2F.F64.F32 R10, R3 ;  /* 0x00000003000a7310 */ /* 0x0004e20000201800 */
[----:B-1----:R-:W-:-:S07]  /*0990*/  DFMA R8, R8, UR8, R12 ;  /* 0x0000000808087c2b */ /* 0x002fce000800000c */
[----:B0-----:R-:W0:Y:S01]  /*09a0*/  I2F.F64 R6, UR4 ;  /* 0x0000000400067d12 */ /* 0x001e220008201c00 */
[----:B--2---:R-:W-:Y:S01]  /*09b0*/  I2FP.F32.S32 R3, UR4 ;  /* 0x0000000400037c45 */ /* 0x004fe20008201400 */
[----:B---3--:R-:W-:-:S06]  /*09c0*/  DFMA R10, R10, R12, 0.75 ;  /* 0x3fe800000a0a742b */ /* 0x008fcc000000000c */
[----:B------:R-:W1:Y:S01]  /*09d0*/  MUFU.RCP R14, R3 ;  /* 0x00000003000e7308 */ /* 0x000e620000001000 */
[C---:B0-----:R-:W-:Y:S02]  /*09e0*/  DMUL R8, R6.reuse, R8 ;  /* 0x0000000806087228 */ /* 0x041fe40000000000 */
[----:B------:R-:W-:-:S05]  /*09f0*/  DMUL R10, R6, R10 ;  /* 0x0000000a060a7228 */ /* 0x000fca0000000000 */
[----:B------:R-:W0:Y:S01]  /*0a00*/  F2F.F32.F64 R0, R8 ;  /* 0x0000000800007310 */ /* 0x000e220000301000 */
[----:B-1----:R-:W-:-:S07]  /*0a10*/  FFMA R7, -R3, R14, 1 ;  /* 0x3f80000003077423 */ /* 0x002fce000000010e */
[----:B------:R1:W2:Y:S01]  /*0a20*/  F2I.F64.TRUNC R5, R10 ;  /* 0x0000000a00057311 */ /* 0x0002a2000030d100 */
[----:B------:R-:W-:-:S04]  /*0a30*/  FFMA R7, R14, R7, R14 ;  /* 0x000000070e077223 */ /* 0x000fc8000000000e */
[----:B0-----:R-:W-:-:S03]  /*0a40*/  FFMA R2, R0, R7, RZ ;  /* 0x0000000700027223 */ /* 0x001fc600000000ff */
[----:B------:R-:W0:Y:S01]  /*0a50*/  FCHK P0, R0, R3 ;  /* 0x0000000300007302 */ /* 0x000e220000000000 */
[----:B------:R-:W-:-:S04]  /*0a60*/  FFMA R6, -R3, R2, R0 ;  /* 0x0000000203067223 */ /* 0x000fc80000000100 */
[----:B------:R-:W-:Y:S01]  /*0a70*/  FFMA R2, R7, R6, R2 ;  /* 0x0000000607027223 */ /* 0x000fe20000000002 */
[----:B012---:R-:W-:Y:S06]  /*0a80*/  @!P0 BRA `(.L_x_33) ;  /* 0x0000000000088947 */ /* 0x007fec0003800000 */
[----:B------:R-:W-:-:S07]  /*0a90*/  MOV R6, 0xab0 ;  /* 0x00000ab000067802 */ /* 0x000fce0000000f00 */
[----:B------:R-:W-:Y:S05]  /*0aa0*/  CALL.REL.NOINC `($__internal_3_$__cuda_sm3x_div_rn_noftz_f32_slowpath) ;  /* 0x0000000400247944 */ /* 0x000fea0003c00000 */
.L_x_33:
[----:B------:R-:W-:Y:S05]  /*0ab0*/  BSYNC.RECONVERGENT B1 ;  /* 0x0000000000017941 */ /* 0x000fea0003800200 */
.L_x_32:
[----:B------:R-:W0:Y:S01]  /*0ac0*/  LDCU UR4, c[0x0][0x398] ;  /* 0x00007300ff0477ac */ /* 0x000e220008000800 */
[----:B------:R-:W0:Y:S02]  /*0ad0*/  F2I.TRUNC.NTZ R8, R2 ;  /* 0x0000000200087305 */ /* 0x000e24000020f100 */
[----:B0-----:R-:W-:-:S05]  /*0ae0*/  IMAD R3, R8, UR4, RZ ;  /* 0x0000000408037c24 */ /* 0x001fca000f8e02ff */
[----:B------:R-:W-:-:S05]  /*0af0*/  I2FP.F32.S32 R3, R3 ;  /* 0x0000000300037245 */ /* 0x000fca0000201400 */
[----:B------:R-:W-:-:S04]  /*0b00*/  FADD R3, R0, -R3 ;  /* 0x8000000300037221 */ /* 0x000fc80000000000 */
[----:B------:R0:W1:Y:S01]  /*0b10*/  F2I.TRUNC.NTZ R6, R3 ;  /* 0x0000000300067305 */ /* 0x000062000020f100 */
[----:B------:R-:W-:Y:S05]  /*0b20*/  BRA `(.L_x_34) ;  /* 0x0000000000887947 */ /* 0x000fea0003800000 */
.L_x_31:
[----:B------:R-:W-:Y:S01]  /*0b30*/  FADD R0, -|R3|, 1 ;  /* 0x3f80000003007421 */ /* 0x000fe20000000300 */
[----:B------:R-:W0:Y:S01]  /*0b40*/  LDCU UR4, c[0x0][0x398] ;  /* 0x00007300ff0477ac */ /* 0x000e220008000800 */
[----:B------:R-:W-:Y:S02]  /*0b50*/  BSSY.RECONVERGENT B1, `(.L_x_35) ;  /* 0x000000f000017945 */ /* 0x000fe40003800200 */
[----:B------:R-:W-:-:S04]  /*0b60*/  FMUL R5, R0, 3 ;  /* 0x4040000000057820 */ /* 0x000fc80000400000 */
[----:B------:R-:W-:Y:S01]  /*0b70*/  VIADD R0, R5, 0xf3000000 ;  /* 0xf300000005007836 */ /* 0x000fe20000000000 */
[----:B------:R1:W2:Y:S04]  /*0b80*/  MUFU.RSQ R6, R5 ;  /* 0x0000000500067308 */ /* 0x0002a80000001400 */
[----:B------:R-:W-:Y:S02]  /*0b90*/  ISETP.GT.U32.AND P0, PT, R0, 0x727fffff, PT ;  /* 0x727fffff0000780c */ /* 0x000fe40003f04070 */
[----:B0-----:R-:W-:-:S11]  /*0ba0*/  I2FP.F32.S32 R11, UR4 ;  /* 0x00000004000b7c45 */ /* 0x001fd60008201400 */
[----:B-12---:R-:W-:Y:S05]  /*0bb0*/  @!P0 BRA `(.L_x_36) ;  /* 0x0000000000108947 */ /* 0x006fea0003800000 */
[----:B------:R-:W-:-:S07]  /*0bc0*/  MOV R10, 0xbe0 ;  /* 0x00000be0000a7802 */ /* 0x000fce0000000f00 */
[----:B-----5:R-:W-:Y:S05]  /*0bd0*/  CALL.REL.NOINC `($__internal_2_$__cuda_sm20_sqrt_rn_f32_slowpath) ;  /* 0x0000000000807944 */ /* 0x020fea0003c00000 */
[----:B------:R-:W-:Y:S01]  /*0be0*/  IMAD.MOV.U32 R0, RZ, RZ, R5 ;  /* 0x000000ffff007224 */ /* 0x000fe200078e0005 */
[----:B------:R-:W-:Y:S06]  /*0bf0*/  BRA `(.L_x_37) ;  /* 0x0000000000107947 */ /* 0x000fec0003800000 */
.L_x_36:
[----:B------:R-:W-:Y:S01]  /*0c00*/  FMUL.FTZ R0, R5, R6 ;  /* 0x0000000605007220 */ /* 0x000fe20000410000 */
[----:B------:R-:W-:-:S03]  /*0c10*/  FMUL.FTZ R6, R6, 0.5 ;  /* 0x3f00000006067820 */ /* 0x000fc60000410000 */
[----:B------:R-:W-:-:S04]  /*0c20*/  FFMA R5, -R0, R0, R5 ;  /* 0x0000000000057223 */ /* 0x000fc80000000105 */
[----:B------:R-:W-:-:S07]  /*0c30*/  FFMA R0, R5, R6, R0 ;  /* 0x0000000605007223 */ /* 0x000fce0000000000 */
.L_x_37:
[----:B------:R-:W-:Y:S05]  /*0c40*/  BSYNC.RECONVERGENT B1 ;  /* 0x0000000000017941 */ /* 0x000fea0003800200 */
.L_x_35:
[----:B------:R-:W-:Y:S01]  /*0c50*/  FMUL R0, R11, R0 ;  /* 0x000000000b007220 */ /* 0x000fe20000400000 */
[----:B------:R-:W-:Y:S01]  /*0c60*/  UMOV UR4, 0x6dc9c883 ;  /* 0x6dc9c88300047882 */ /* 0x000fe20000000000 */
[----:B------:R-:W-:Y:S01]  /*0c70*/  UMOV UR5, 0x3fd45f30 ;  /* 0x3fd45f3000057882 */ /* 0x000fe20000000000 */
[----:B------:R-:W-:Y:S01]  /*0c80*/  FSETP.GT.AND P0, PT, R3, RZ, PT ;  /* 0x000000ff0300720b */ /* 0x000fe20003f04000 */
[----:B------:R-:W0:Y:S01]  /*0c90*/  F2I.TRUNC.NTZ R5, R0 ;  /* 0x0000000000057305 */ /* 0x000e22000020f100 */
[----:B------:R-:W-:Y:S01]  /*0ca0*/  FADD R6, R0, R0 ;  /* 0x0000000000067221 */ /* 0x000fe20000000000 */
[----:B0-----:R-:W-:-:S05]  /*0cb0*/  I2FP.F32.S32 R7, R5 ;  /* 0x0000000500077245 */ /* 0x001fca0000201400 */
[----:B------:R-:W-:Y:S02]  /*0cc0*/  FADD R10, R6, -R7 ;  /* 0x80000007060a7221 */ /* 0x000fe40000000000 */
[----:B-----5:R-:W0:Y:S08]  /*0cd0*/  F2F.F64.F32 R6, R2 ;  /* 0x0000000200067310 */ /* 0x020e300000201800 */
[----:B------:R-:W1:Y:S01]  /*0ce0*/  F2I.TRUNC.NTZ R9, R10 ;  /* 0x0000000a00097305 */ /* 0x000e62000020f100 */
[----:B0-----:R-:W-:-:S07]  /*0cf0*/  DMUL R6, R6, UR4 ;  /* 0x0000000406067c28 */ /* 0x001fce0008000000 */
[----:B-1----:R-:W0:Y:S02]  /*0d00*/  I2F.F64 R8, R9 ;  /* 0x0000000900087312 */ /* 0x002e240000201c00 */
[----:B0-----:R-:W-:Y:S01]  /*0d10*/  DMUL R6, R6, R8 ;  /* 0x0000000806067228 */ /* 0x001fe20000000000 */
[----:B------:R-:W-:-:S05]  /*0d20*/  IMAD.MOV.U32 R8, RZ, RZ, 0x2 ;  /* 0x00000002ff087424 */ /* 0x000fca00078e00ff */
[----:B------:R-:W-:-:S04]  /*0d30*/  SEL R8, R8, 0x3, P0 ;  /* 0x0000000308087807 */ /* 0x000fc80000000000 */
[----:B------:R2:W3:Y:S03]  /*0d40*/  F2I.F64.TRUNC R6, R6 ;  /* 0x0000000600067311 */ /* 0x0004e6000030d100 */
.L_x_34:
[----:B------:R-:W-:Y:S05]  /*0d50*/  BSYNC.RECONVERGENT B0 ;  /* 0x0000000000007941 */ /* 0x000fea0003800200 */
.L_x_30:
[----:B------:R-:W2:Y:S01]  /*0d60*/  LDCU UR4, c[0x0][0x398] ;  /* 0x00007300ff0477ac */ /* 0x000ea20008000800 */
[----:B0-----:R-:W0:Y:S01]  /*0d70*/  LDC.64 R2, c[0x0][0x390] ;  /* 0x0000e400ff027b82 */ /* 0x001e220000000a00 */
[----:B--2---:R-:W-:-:S05]  /*0d80*/  IMAD R7, R8, UR4, RZ ;  /* 0x0000000408077c24 */ /* 0x004fca000f8e02ff */
[----:B-1-3--:R-:W-:Y:S01]  /*0d90*/  LEA R6, R7, R6, 0x2 ;  /* 0x0000000607067211 */ /* 0x00afe200078e10ff */
[----:B0-----:R-:W-:-:S04]  /*0da0*/  IMAD.WIDE R2, R4, 0x4, R2 ;  /* 0x0000000404027825 */ /* 0x001fc800078e0202 */
[----:B------:R-:W-:-:S05]  /*0db0*/  IMAD R5, R6, UR4, R5 ;  /* 0x0000000406057c24 */ /* 0x000fca000f8e0205 */
[----:B------:R-:W-:Y:S01]  /*0dc0*/  STG.E desc[UR6][R2.64], R5 ;  /* 0x0000000502007986 */ /* 0x000fe2000c101906 */
[----:B------:R-:W-:Y:S05]  /*0dd0*/  EXIT ;  /* 0x000000000000794d */ /* 0x000fea0003800000 */
        .weak           $__internal_2_$__cuda_sm20_sqrt_rn_f32_slowpath
        .type           $__internal_2_$__cuda_sm20_sqrt_rn_f32_slowpath,@function
        .size           $__internal_2_$__cuda_sm20_sqrt_rn_f32_slowpath,($__internal_3_$__cuda_sm3x_div_rn_noftz_f32_slowpath - $__internal_2_$__cuda_sm20_sqrt_rn_f32_slowpath)
$__internal_2_$__cuda_sm20_sqrt_rn_f32_slowpath:
[----:B------:R-:W-:-:S13]  /*0de0*/  LOP3.LUT P0, RZ, R5, 0x7fffffff, RZ, 0xc0, !PT ;  /* 0x7fffffff05ff7812 */ /* 0x000fda000780c0ff */
[----:B------:R-:W-:Y:S05]  /*0df0*/  @!P0 BRA `(.L_x_38) ;  /* 0x0000000000448947 */ /* 0x000fea0003800000 */
[----:B------:R-:W-:Y:S01]  /*0e00*/  FSETP.GEU.FTZ.AND P0, PT, R5, RZ, PT ;  /* 0x000000ff0500720b */ /* 0x000fe20003f1e000 */
[----:B------:R-:W-:-:S12]  /*0e10*/  IMAD.MOV.U32 R0, RZ, RZ, R5 ;  /* 0x000000ffff007224 */ /* 0x000fd800078e0005 */
[----:B------:R-:W-:Y:S01]  /*0e20*/  @!P0 IMAD.MOV.U32 R5, RZ, RZ, 0x7fffffff ;  /* 0x7fffffffff058424 */ /* 0x000fe200078e00ff */
        /* <DEDUP_REMOVED lines=14> */
.L_x_38:
[----:B------:R-:W-:Y:S01]  /*0f10*/  IMAD.MOV.U32 R6, RZ, RZ, R10 ;  /* 0x000000ffff067224 */ /* 0x000fe200078e000a */
[----:B------:R-:W-:-:S04]  /*0f20*/  MOV R7, 0x0 ;  /* 0x0000000000077802 */ /* 0x000fc80000000f00 */
[----:B------:R-:W-:Y:S05]  /*0f30*/  RET.REL.NODEC R6 `(_Z7ang2pixPfS_Piii) ;  /* 0xfffffff006307950 */ /* 0x000fea0003c3ffff */
        .weak           $__internal_3_$__cuda_sm3x_div_rn_noftz_f32_slowpath
        .type           $__internal_3_$__cuda_sm3x_div_rn_noftz_f32_slowpath,@function
        .size           $__internal_3_$__cuda_sm3x_div_rn_noftz_f32_slowpath,(.L_x_79 - $__internal_3_$__cuda_sm3x_div_rn_noftz_f32_slowpath)
$__internal_3_$__cuda_sm3x_div_rn_noftz_f32_slowpath:
[--C-:B------:R-:W-:Y:S01]  /*0f40*/  SHF.R.U32.HI R7, RZ, 0x17, R3.reuse ;  /* 0x00000017ff077819 */ /* 0x100fe20000011603 */
[----:B------:R-:W-:Y:S01]  /*0f50*/  BSSY.RECONVERGENT B2, `(.L_x_39) ;  /* 0x0000064000027945 */ /* 0x000fe20003800200 */
[--C-:B------:R-:W-:Y:S01]  /*0f60*/  SHF.R.U32.HI R2, RZ, 0x17, R0.reuse ;  /* 0x00000017ff027819 */ /* 0x100fe20000011600 */
[----:B------:R-:W-:Y:S01]  /*0f70*/  IMAD.MOV.U32 R8, RZ, RZ, R0 ;  /* 0x000000ffff087224 */ /* 0x000fe200078e0000 */
[----:B------:R-:W-:Y:S01]  /*0f80*/  LOP3.LUT R7, R7, 0xff, RZ, 0xc0, !PT ;  /* 0x000000ff07077812 */ /* 0x000fe200078ec0ff */
[----:B------:R-:W-:Y:S01]  /*0f90*/  IMAD.MOV.U32 R9, RZ, RZ, R3 ;  /* 0x000000ffff097224 */ /* 0x000fe200078e0003 */
[----:B------:R-:W-:-:S03]  /*0fa0*/  LOP3.LUT R2, R2, 0xff, RZ, 0xc0, !PT ;  /* 0x000000ff02027812 */ /* 0x000fc600078ec0ff */
[----:B------:R-:W-:Y:S02]  /*0fb0*/  VIADD R12, R7, 0xffffffff ;  /* 0xffffffff070c7836 */ /* 0x000fe40000000000 */
[----:B------:R-:W-:-:S03]  /*0fc0*/  VIADD R11, R2, 0xffffffff ;  /* 0xffffffff020b7836 */ /* 0x000fc60000000000 */
        /* <DEDUP_REMOVED lines=22> */
[----:B------:R-:W-:Y:S02]  /*1130*/  @P0 IMAD.MOV.U32 R10, RZ, RZ, RZ ;  /* 0x000000ffff0a0224 */ /* 0x000fe400078e00ff */
[----:B------:R-:W-:Y:S01]  /*1140*/  @!P0 FFMA R8, R0, 1.84467440737095516160e+19, RZ ;  /* 0x5f80000000088823 */ /* 0x000fe200000000ff */
[----:B------:R-:W-:Y:S02]  /*1150*/  @!P0 IMAD.MOV.U32 R10, RZ, RZ, -0x40 ;  /* 0xffffffc0ff0a8424 */ /* 0x000fe400078e00ff */
[----:B------:R-:W-:Y:S02]  /*1160*/  @!P1 FFMA R9, R3, 1.84467440737095516160e+19, RZ ;  /* 0x5f80000003099823 */ /* 0x000fe400000000ff */
[----:B------:R-:W-:-:S07]  /*1170*/  @!P1 VIADD R10, R10, 0x40 ;  /* 0x000000400a0a9836 */ /* 0x000fce0000000000 */
.L_x_40:
[----:B------:R-:W-:Y:S01]  /*1180*/  LEA R12, R7, 0xc0800000, 0x17 ;  /* 0xc0800000070c7811 */ /* 0x000fe200078eb8ff */
[----:B------:R-:W-:Y:S01]  /*1190*/  BSSY.RECONVERGENT B3, `(.L_x_45) ;  /* 0x0000036000037945 */ /* 0x000fe20003800200 */
[----:B------:R-:W-:-:S03]  /*11a0*/  IADD3 R3, PT, PT, R2, -0x7f, RZ ;  /* 0xffffff8102037810 */ /* 0x000fc60007ffe0ff */
[----:B------:R-:W-:Y:S01]  /*11b0*/  IMAD.IADD R12, R9, 0x1, -R12 ;  /* 0x00000001090c7824 */ /* 0x000fe200078e0a0c */
[C---:B------:R-:W-:Y:S01]  /*11c0*/  IADD3 R7, PT, PT, R3.reuse, 0x7f, -R7 ;  /* 0x0000007f03077810 */ /* 0x040fe20007ffe807 */
[----:B------:R-:W-:Y:S02]  /*11d0*/  IMAD R2, R3, -0x800000, R8 ;  /* 0xff80000003027824 */ /* 0x000fe400078e0208 */
[----:B------:R-:W0:Y:S01]  /*11e0*/  MUFU.RCP R9, R12 ;  /* 0x0000000c00097308 */ /* 0x000e220000001000 */
[----:B------:R-:W-:Y:S01]  /*11f0*/  FADD.FTZ R11, -R12, -RZ ;  /* 0x800000ff0c0b7221 */ /* 0x000fe20000010100 */
[----:B------:R-:W-:-:S03]  /*1200*/  IMAD.IADD R7, R7, 0x1, R10 ;  /* 0x0000000107077824 */ /* 0x000fc600078e020a */
[----:B0-----:R-:W-:-:S04]  /*1210*/  FFMA R14, R9, R11, 1 ;  /* 0x3f800000090e7423 */ /* 0x001fc8000000000b */
        /* <DEDUP_REMOVED lines=8> */
[----:B------:R-:W-:-:S04]  /*12a0*/  IMAD.IADD R9, R3, 0x1, R7 ;  /* 0x0000000103097824 */ /* 0x000fc800078e0207 */
[----:B------:R-:W-:-:S05]  /*12b0*/  VIADD R3, R9, 0xffffffff ;  /* 0xffffffff09037836 */ /* 0x000fca0000000000 */
        /* <DEDUP_REMOVED lines=9> */
[-CC-:B------:R-:W-:Y:S01]  /*1350*/  FFMA.RZ R3, R13, R11.reuse, R8.reuse ;  /* 0x0000000b0d037223 */ /* 0x180fe2000000c008 */
[C---:B------:R-:W-:Y:S01]  /*1360*/  VIADD R10, R9.reuse, 0x20 ;  /* 0x00000020090a7836 */ /* 0x040fe20000000000 */
[C---:B------:R-:W-:Y:S02]  /*1370*/  ISETP.NE.AND P2, PT, R9.reuse, RZ, PT ;  /* 0x000000ff0900720c */ /* 0x040fe40003f45270 */
[----:B------:R-:W-:Y:S02]  /*1380*/  ISETP.NE.AND P1, PT, R9, RZ, PT ;  /* 0x000000ff0900720c */ /* 0x000fe40003f25270 */
[----:B------:R-:W-:Y:S01]  /*1390*/  LOP3.LUT R7, R3, 0x7fffff, RZ, 0xc0, !PT ;  /* 0x007fffff03077812 */ /* 0x000fe200078ec0ff */
[CCC-:B------:R-:W-:Y:S01]  /*13a0*/  FFMA.RP R3, R13.reuse, R11.reuse, R8.reuse ;  /* 0x0000000b0d037223 */ /* 0x1c0fe20000008008 */
[----:B------:R-:W-:Y:S01]  /*13b0*/  FFMA.RM R8, R13, R11, R8 ;  /* 0x0000000b0d087223 */ /* 0x000fe20000004008 */
[----:B------:R-:W-:Y:S02]  /*13c0*/  IADD3 R9, PT, PT, -R9, RZ, RZ ;  /* 0x000000ff09097210 */ /* 0x000fe40007ffe1ff */
[----:B------:R-:W-:-:S02]  /*13d0*/  LOP3.LUT R7, R7, 0x800000, RZ, 0xfc, !PT ;  /* 0x0080000007077812 */ /* 0x000fc400078efcff */
[----:B------:R-:W-:Y:S02]  /*13e0*/  FSETP.NEU.FTZ.AND P0, PT, R3, R8, PT ;  /* 0x000000080300720b */ /* 0x000fe40003f1d000 */
[----:B------:R-:W-:Y:S02]  /*13f0*/  SHF.L.U32 R10, R7, R10, RZ ;  /* 0x0000000a070a7219 */ /* 0x000fe400000006ff */
[----:B------:R-:W-:Y:S02]  /*1400*/  SEL R8, R9, RZ, P2 ;  /* 0x000000ff09087207 */ /* 0x000fe40001000000 */
[----:B------:R-:W-:Y:S02]  /*1410*/  ISETP.NE.AND P1, PT, R10, RZ, P1 ;  /* 0x000000ff0a00720c */ /* 0x000fe40000f25270 */
[----:B------:R-:W-:Y:S02]  /*1420*/  SHF.R.U32.HI R8, RZ, R8, R7 ;  /* 0x00000008ff087219 */ /* 0x000fe40000011607 */
[----:B------:R-:W-:-:S02]  /*1430*/  PLOP3.LUT P0, PT, P0, P1, PT, 0xf8, 0x8f ;  /* 0x00000000008f781c */ /* 0x000fc40000703f70 */
[----:B------:R-:W-:Y:S02]  /*1440*/  SHF.R.U32.HI R10, RZ, 0x1, R8 ;  /* 0x00000001ff0a7819 */ /* 0x000fe40000011608 */
[----:B------:R-:W-:-:S04]  /*1450*/  SEL R3, RZ, 0x1, !P0 ;  /* 0x00000001ff037807 */ /* 0x000fc80004000000 */
[----:B------:R-:W-:-:S04]  /*1460*/  LOP3.LUT R3, R3, 0x1, R10, 0xf8, !PT ;  /* 0x0000000103037812 */ /* 0x000fc800078ef80a */
[----:B------:R-:W-:-:S05]  /*1470*/  LOP3.LUT R3, R3, R8, RZ, 0xc0, !PT ;  /* 0x0000000803037212 */ /* 0x000fca00078ec0ff */
[----:B------:R-:W-:-:S05]  /*1480*/  IMAD.IADD R3, R10, 0x1, R3 ;  /* 0x000000010a037824 */ /* 0x000fca00078e0203 */
[----:B------:R-:W-:Y:S01]  /*1490*/  LOP3.LUT R2, R3, R2, RZ, 0xfc, !PT ;  /* 0x0000000203027212 */ /* 0x000fe200078efcff */
[----:B------:R-:W-:Y:S06]  /*14a0*/  BRA `(.L_x_48) ;  /* 0x0000000000107947 */ /* 0x000fec0003800000 */
.L_x_47:
[----:B------:R-:W-:-:S04]  /*14b0*/  LOP3.LUT R2, R2, 0x80000000, RZ, 0xc0, !PT ;  /* 0x8000000002027812 */ /* 0x000fc800078ec0ff */
[----:B------:R-:W-:Y:S01]  /*14c0*/  LOP3.LUT R2, R2, 0x7f800000, RZ, 0xfc, !PT ;  /* 0x7f80000002027812 */ /* 0x000fe200078efcff */
[----:B------:R-:W-:Y:S06]  /*14d0*/  BRA `(.L_x_48) ;  /* 0x0000000000047947 */ /* 0x000fec0003800000 */
.L_x_46:
[----:B------:R-:W-:-:S07]  /*14e0*/  IMAD R2, R7, 0x800000, R2 ;  /* 0x0080000007027824 */ /* 0x000fce00078e0202 */
.L_x_48:
[----:B------:R-:W-:Y:S05]  /*14f0*/  BSYNC.RECONVERGENT B3 ;  /* 0x0000000000037941 */ /* 0x000fea0003800200 */
.L_x_45:
[----:B------:R-:W-:Y:S05]  /*1500*/  BRA `(.L_x_49) ;  /* 0x0000000000207947 */ /* 0x000fea0003800000 */
.L_x_44:
[----:B------:R-:W-:-:S04]  /*1510*/  LOP3.LUT R2, R9, 0x80000000, R8, 0x48, !PT ;  /* 0x8000000009027812 */ /* 0x000fc800078e4808 */
[----:B------:R-:W-:Y:S01]  /*1520*/  LOP3.LUT R2, R2, 0x7f800000, RZ, 0xfc, !PT ;  /* 0x7f80000002027812 */ /* 0x000fe200078efcff */
[----:B------:R-:W-:Y:S06]  /*1530*/  BRA `(.L_x_49) ;  /* 0x0000000000147947 */ /* 0x000fec0003800000 */
.L_x_43:
[----:B------:R-:W-:Y:S01]  /*1540*/  LOP3.LUT R2, R9, 0x80000000, R8, 0x48, !PT ;  /* 0x8000000009027812 */ /* 0x000fe200078e4808 */
[----:B------:R-:W-:Y:S06]  /*1550*/  BRA `(.L_x_49) ;  /* 0x00000000000c7947 */ /* 0x000fec0003800000 */
.L_x_42:
[----:B------:R-:W0:Y:S01]  /*1560*/  MUFU.RSQ R2, -QNAN ;  /* 0xffc0000000027908 */ /* 0x000e220000001400 */
[----:B------:R-:W-:Y:S05]  /*1570*/  BRA `(.L_x_49) ;  /* 0x0000000000047947 */ /* 0x000fea0003800000 */
.L_x_41:
[----:B------:R-:W-:-:S07]  /*1580*/  FADD.FTZ R2, R0, R3 ;  /* 0x0000000300027221 */ /* 0x000fce0000010000 */
.L_x_49:
[----:B------:R-:W-:Y:S05]  /*1590*/  BSYNC.RECONVERGENT B2 ;  /* 0x0000000000027941 */ /* 0x000fea0003800200 */
.L_x_39:
[----:B------:R-:W-:-:S04]  /*15a0*/  IMAD.MOV.U32 R7, RZ, RZ, 0x0 ;  /* 0x00000000ff077424 */ /* 0x000fc800078e00ff */
[----:B0-----:R-:W-:Y:S05]  /*15b0*/  RET.REL.NODEC R6 `(_Z7ang2pixPfS_Piii) ;  /* 0xffffffe806907950 */ /* 0x001fea0003c3ffff */
.L_x_50:
        /* <DEDUP_REMOVED lines=12> */
.L_x_79:


//--------------------- .text._Z12mapToHealpixPfPi6Cameraii --------------------------
	.section	.text._Z12mapToHealpixPfPi6Cameraii,"ax",@progbits
	.align	128
        .global         _Z12mapToHealpixPfPi6Cameraii
        .type           _Z12mapToHealpixPfPi6Cameraii,@function
        .size           _Z12mapToHealpixPfPi6Cameraii,(.L_x_81 - _Z12mapToHealpixPfPi6Cameraii)
        .other          _Z12mapToHealpixPfPi6Cameraii,@"STO_CUDA_ENTRY STV_DEFAULT"
_Z12mapToHealpixPfPi6Cameraii:
.text._Z12mapToHealpixPfPi6Cameraii:
[----:B------:R-:W-:Y:S01]  /*0000*/  LDC R1, c[0x0][0x37c] ;  /* 0x0000df00ff017b82 */ /* 0x000fe20000000800 */
[----:B------:R-:W0:Y:S07]  /*0010*/  S2R R3, SR_TID.Y ;  /* 0x0000000000037919 */ /* 0x000e2e0000002200 */
[----:B------:R-:W1:Y:S01]  /*0020*/  LDC R7, c[0x0][0x360] ;  /* 0x0000d800ff077b82 */ /* 0x000e620000000800 */
[----:B------:R-:W2:Y:S01]  /*0030*/  LDCU.64 UR6, c[0x0][0x3a8] ;  /* 0x00007500ff0677ac */ /* 0x000ea20008000a00 */
[----:B------:R-:W1:Y:S06]  /*0040*/  S2R R0, SR_TID.X ;  /* 0x0000000000007919 */ /* 0x000e6c0000002100 */
[----:B------:R-:W0:Y:S08]  /*0050*/  S2UR UR5, SR_CTAID.Y ;  /* 0x00000000000579c3 */ /* 0x000e300000002600 */
[----:B------:R-:W0:Y:S08]  /*0060*/  LDC R6, c[0x0][0x364] ;  /* 0x0000d900ff067b82 */ /* 0x000e300000000800 */
[----:B------:R-:W1:Y:S01]  /*0070*/  S2UR UR4, SR_CTAID.X ;  /* 0x00000000000479c3 */ /* 0x000e620000002500 */
[----:B0-----:R-:W-:-:S05]  /*0080*/  IMAD R6, R6, UR5, R3 ;  /* 0x0000000506067c24 */ /* 0x001fca000f8e0203 */
[----:B--2---:R-:W-:Y:S01]  /*0090*/  ISETP.GE.AND P0, PT, R6, UR7, PT ;  /* 0x0000000706007c0c */ /* 0x004fe2000bf06270 */
[----:B-1----:R-:W-:-:S05]  /*00a0*/  IMAD R7, R7, UR4, R0 ;  /* 0x0000000407077c24 */ /* 0x002fca000f8e0200 */
[----:B------:R-:W-:-:S13]  /*00b0*/  ISETP.GE.OR P0, PT, R7, UR6, P0 ;  /* 0x0000000607007c0c */ /* 0x000fda0008706670 */
[----:B------:R-:W-:Y:S05]  /*00c0*/  @P0 EXIT ;  /* 0x000000000000094d */ /* 0x000fea0003800000 */
[----:B------:R-:W-:Y:S01]  /*00d0*/  I2FP.F32.S32 R3, UR6 ;  /* 0x0000000600037c45 */ /* 0x000fe20008201400 */
[----:B------:R-:W-:Y:S01]  /*00e0*/  BSSY.RECONVERGENT B0, `(.L_x_51) ;  /* 0x000000e000007945 */ /* 0x000fe20003800200 */
[----:B------:R-:W-:Y:S02]  /*00f0*/  I2FP.F32.S32 R0, R7 ;  /* 0x0000000700007245 */ /* 0x000fe40000201400 */
[----:B------:R-:W0:Y:S03]  /*0100*/  MUFU.RCP R2, R3 ;  /* 0x0000000300027308 */ /* 0x000e260000001000 */
[----:B------:R-:W-:-:S05]  /*0110*/  FADD R0, R0, R0 ;  /* 0x0000000000007221 */ /* 0x000fca0000000000 */
        /* <DEDUP_REMOVED lines=8> */
[----:B------:R-:W-:Y:S05]  /*01a0*/  CALL.REL.NOINC `($__internal_5_$__cuda_sm3x_div_rn_noftz_f32_slowpath) ;  /* 0x0000000c00447944 */ /* 0x000fea0003c00000 */
[----:B------:R-:W-:-:S07]  /*01b0*/  IMAD.MOV.U32 R20, RZ, RZ, R0 ;  /* 0x000000ffff147224 */ /* 0x000fce00078e0000 */
.L_x_52:
[----:B------:R-:W-:Y:S05]  /*01c0*/  BSYNC.RECONVERGENT B0 ;  /* 0x0000000000007941 */ /* 0x000fea0003800200 */
.L_x_51:
[----:B------:R-:W0:Y:S01]  /*01d0*/  LDCU UR4, c[0x0][0x3ac] ;  /* 0x00007580ff0477ac */ /* 0x000e220008000800 */
[----:B------:R-:W-:Y:S01]  /*01e0*/  I2FP.F32.U32 R0, R6 ;  /* 0x0000000600007245 */ /* 0x000fe20000201000 */
[----:B------:R-:W-:Y:S01]  /*01f0*/  BSSY.RECONVERGENT B0, `(.L_x_53) ;  /* 0x000000f000007945 */ /* 0x000fe20003800200 */
[----:B------:R-:W-:-:S03]  /*0200*/  FADD R20, R20, -1 ;  /* 0xbf80000014147421 */ /* 0x000fc60000000000 */
[----:B------:R-:W-:Y:S01]  /*0210*/  FADD R0, R0, R0 ;  /* 0x0000000000007221 */ /* 0x000fe20000000000 */
[----:B0-----:R-:W-:-:S04]  /*0220*/  I2FP.F32.U32 R3, UR4 ;  /* 0x0000000400037c45 */ /* 0x001fc80008201000 */
        /* <DEDUP_REMOVED lines=11> */
.L_x_54:
[----:B------:R-:W-:Y:S05]  /*02e0*/  BSYNC.RECONVERGENT B0 ;  /* 0x0000000000007941 */ /* 0x000fea0003800200 */
.L_x_53:
[----:B------:R-:W0:Y:S01]  /*02f0*/  MUFU.RCP64H R5, 3.1415920257568359375 ;  /* 0x400921fb00057908 */ /* 0x000e220000001800 */
[----:B------:R-:W-:Y:S01]  /*0300*/  IMAD.MOV.U32 R2, RZ, RZ, 0x54442d18 ;  /* 0x54442d18ff027424 */ /* 0x000fe200078e00ff */
[----:B------:R-:W1:Y:S01]  /*0310*/  LDCU UR4, c[0x0][0x3a4] ;  /* 0x00007480ff0477ac */ /* 0x000e620008000800 */
[----:B------:R-:W-:Y:S02]  /*0320*/  IMAD.MOV.U32 R3, RZ, RZ, 0x400921fb ;  /* 0x400921fbff037424 */ /* 0x000fe400078e00ff */
[----:B------:R-:W-:Y:S01]  /*0330*/  FADD R10, R10, -1 ;  /* 0xbf8000000a0a7421 */ /* 0x000fe20000000000 */
[----:B------:R-:W-:Y:S01]  /*0340*/  IMAD.MOV.U32 R4, RZ, RZ, 0x1 ;  /* 0x00000001ff047424 */ /* 0x000fe200078e00ff */
[----:B------:R-:W1:Y:S01]  /*0350*/  LDC R13, c[0x0][0x394] ;  /* 0x0000e500ff0d7b82 */ /* 0x000e620000000800 */
[----:B------:R-:W-:Y:S01]  /*0360*/  UMOV UR6, 0x54442d18 ;  /* 0x54442d1800067882 */ /* 0x000fe20000000000 */
[----:B------:R-:W-:Y:S03]  /*0370*/  BSSY.RECONVERGENT B0, `(.L_x_55) ;  /* 0x0000015000007945 */ /* 0x000fe60003800200 */
[----:B0-----:R-:W-:-:S08]  /*0380*/  DFMA R8, R4, -R2, 1 ;  /* 0x3ff000000408742b */ /* 0x001fd00000000802 */
[----:B------:R-:W-:Y:S01]  /*0390*/  DFMA R8, R8, R8, R8 ;  /* 0x000000080808722b */ /* 0x000fe20000000008 */
[----:B-1----:R-:W-:-:S07]  /*03a0*/  FFMA R20, R20, UR4, R13 ;  /* 0x0000000414147c23 */ /* 0x002fce000800000d */
[----:B------:R-:W-:Y:S01]  /*03b0*/  DFMA R8, R4, R8, R4 ;  /* 0x000000080408722b */ /* 0x000fe20000000004 */
[----:B------:R-:W-:-:S07]  /*03c0*/  FMUL R4, R10, UR4 ;  /* 0x000000040a047c20 */ /* 0x000fce0008400000 */
[C---:B------:R-:W-:Y:S01]  /*03d0*/  DFMA R10, R8.reuse, -R2, 1 ;  /* 0x3ff00000080a742b */ /* 0x040fe20000000802 */
[----:B------:R-:W0:Y:S07]  /*03e0*/  F2F.F64.F32 R4, R4 ;  /* 0x0000000400047310 */ /* 0x000e2e0000201800 */
[----:B------:R-:W-:-:S08]  /*03f0*/  DFMA R10, R8, R10, R8 ;  /* 0x0000000a080a722b */ /* 0x000fd00000000008 */
[----:B0-----:R-:W-:Y:S01]  /*0400*/  DMUL R8, R4, R10 ;  /* 0x0000000a04087228 */ /* 0x001fe20000000000 */
[----:B------:R-:W-:-:S07]  /*0410*/  FSETP.GEU.AND P1, PT, |R5|, 6.5827683646048100446e-37, PT ;  /* 0x036000000500780b */ /* 0x000fce0003f2e200 */
[----:B------:R-:W-:-:S08]  /*0420*/  DFMA R2, R8, -R2, R4 ;  /* 0x800000020802722b */ /* 0x000fd00000000004 */
[----:B------:R-:W-:-:S10]  /*0430*/  DFMA R2, R10, R2, R8 ;  /* 0x000000020a02722b */ /* 0x000fd40000000008 */
[----:B------:R-:W-:-:S05]  /*0440*/  FFMA R0, RZ, 2.1426990032196044922, R3 ;  /* 0x400921fbff007823 */ /* 0x000fca0000000003 */
[----:B------:R-:W-:-:S13]  /*0450*/  FSETP.GT.AND P0, PT, |R0|, 1.469367938527859385e-39, PT ;  /* 0x001000000000780b */ /* 0x000fda0003f04200 */
[----:B------:R-:W-:Y:S05]  /*0460*/  @P0 BRA P1, `(.L_x_56) ;  /* 0x0000000000140947 */ /* 0x000fea0000800000 */
[----:B------:R-:W-:Y:S01]  /*0470*/  IMAD.MOV.U32 R8, RZ, RZ, R4 ;  /* 0x000000ffff087224 */ /* 0x000fe200078e0004 */
[----:B------:R-:W-:Y:S01]  /*0480*/  MOV R22, 0x4c0 ;  /* 0x000004c000167802 */ /* 0x000fe20000000f00 */
[----:B------:R-:W-:Y:S02]  /*0490*/  IMAD.MOV.U32 R9, RZ, RZ, R5 ;  /* 0x000000ffff097224 */ /* 0x000fe400078e0005 */
[----:B------:R-:W-:-:S07]  /*04a0*/  IMAD.MOV.U32 R3, RZ, RZ, 0x400921fb ;  /* 0x400921fbff037424 */ /* 0x000fce00078e00ff */
[----:B------:R-:W-:Y:S05]  /*04b0*/  CALL.REL.NOINC `($__internal_4_$__cuda_sm20_div_rn_f64_full) ;  /* 0x00000004000c7944 */ /* 0x000fea0003c00000 */
.L_x_56:
[----:B------:R-:W-:Y:S05]  /*04c0*/  BSYNC.RECONVERGENT B0 ;  /* 0x0000000000007941 */ /* 0x000fea0003800200 */
.L_x_55:
[----:B------:R-:W0:Y:S01]  /*04d0*/  MUFU.RCP64H R5, 6.283184051513671875 ;  /* 0x401921fb00057908 */ /* 0x000e220000001800 */
[----:B------:R-:W-:Y:S01]  /*04e0*/  IMAD.MOV.U32 R12, RZ, RZ, 0x54442d18 ;  /* 0x54442d18ff0c7424 */ /* 0x000fe200078e00ff */
[----:B------:R-:W1:Y:S01]  /*04f0*/  LDCU UR4, c[0x0][0x3ac] ;  /* 0x00007580ff0477ac */ /* 0x000e620008000800 */
[----:B------:R-:W-:Y:S01]  /*0500*/  IMAD.MOV.U32 R13, RZ, RZ, 0x401921fb ;  /* 0x401921fbff0d7424 */ /* 0x000fe200078e00ff */
[----:B------:R-:W-:Y:S01]  /*0510*/  BSSY.RECONVERGENT B0, `(.L_x_57) ;  /* 0x0000019000007945 */ /* 0x000fe20003800200 */
[----:B------:R-:W-:-:S03]  /*0520*/  IMAD.MOV.U32 R4, RZ, RZ, 0x1 ;  /* 0x00000001ff047424 */ /* 0x000fc600078e00ff */
[----:B------:R-:W2:Y:S03]  /*0530*/  F2F.F64.F32 R20, R20 ;  /* 0x0000001400147310 */ /* 0x000ea60000201800 */
[----:B0-----:R-:W-:Y:S01]  /*0540*/  DFMA R8, R4, -R12, 1 ;  /* 0x3ff000000408742b */ /* 0x001fe2000000080c */
[----:B--2---:R-:W-:-:S07]  /*0550*/  FSETP.GEU.AND P1, PT, |R21|, 6.5827683646048100446e-37, PT ;  /* 0x036000001500780b */ /* 0x004fce0003f2e200 */
[----:B------:R-:W-:-:S08]  /*0560*/  DFMA R8, R8, R8, R8 ;  /* 0x000000080808722b */ /* 0x000fd00000000008 */
[----:B------:R-:W-:-:S08]  /*0570*/  DFMA R8, R4, R8, R4 ;  /* 0x000000080408722b */ /* 0x000fd00000000004 */
[----:B------:R-:W-:-:S08]  /*0580*/  DFMA R4, R8, -R12, 1 ;  /* 0x3ff000000804742b */ /* 0x000fd0000000080c */
[----:B------:R-:W-:Y:S01]  /*0590*/  DFMA R4, R8, R4, R8 ;  /* 0x000000040804722b */ /* 0x000fe20000000008 */
[----:B-1----:R-:W0:Y:S07]  /*05a0*/  I2F.F64.U32 R8, UR4 ;  /* 0x0000000400087d12 */ /* 0x002e2e0008201800 */
[----:B------:R-:W-:-:S08]  /*05b0*/  DMUL R10, R20, R4 ;  /* 0x00000004140a7228 */ /* 0x000fd00000000000 */
[----:B------:R-:W-:Y:S02]  /*05c0*/  DFMA R12, R10, -R12, R20 ;  /* 0x8000000c0a0c722b */ /* 0x000fe40000000014 */
[----:B0-----:R-:W-:-:S06]  /*05d0*/  DMUL R8, R8, R2 ;  /* 0x0000000208087228 */ /* 0x001fcc0000000000 */
[----:B------:R-:W-:Y:S01]  /*05e0*/  DFMA R4, R4, R12, R10 ;  /* 0x0000000c0404722b */ /* 0x000fe2000000000a */
[----:B------:R0:W1:Y:S09]  /*05f0*/  F2I.F64.TRUNC R19, R8 ;  /* 0x0000000800137311 */ /* 0x000072000030d100 */
[----:B------:R-:W-:-:S05]  /*0600*/  FFMA R0, RZ, 2.3926990032196044922, R5 ;  /* 0x401921fbff007823 */ /* 0x000fca0000000005 */
[----:B------:R-:W-:-:S13]  /*0610*/  FSETP.GT.AND P0, PT, |R0|, 1.469367938527859385e-39, PT ;  /* 0x001000000000780b */ /* 0x000fda0003f04200 */
[----:B01----:R-:W-:Y:S05]  /*0620*/  @P0 BRA P1, `(.L_x_58) ;  /* 0x00000000001c0947 */ /* 0x003fea0000800000 */
[----:B------:R-:W-:Y:S01]  /*0630*/  IMAD.MOV.U32 R8, RZ, RZ, R20 ;  /* 0x000000ffff087224 */ /* 0x000fe200078e0014 */
[----:B------:R-:W-:Y:S01]  /*0640*/  MOV R22, 0x680 ;  /* 0x0000068000167802 */ /* 0x000fe20000000f00 */
[----:B------:R-:W-:Y:S02]  /*0650*/  IMAD.MOV.U32 R9, RZ, RZ, R21 ;  /* 0x000000ffff097224 */ /* 0x000fe400078e0015 */
[----:B------:R-:W-:-:S07]  /*0660*/  IMAD.MOV.U32 R3, RZ, RZ, 0x401921fb ;  /* 0x401921fbff037424 */ /* 0x000fce00078e00ff */
[----:B------:R-:W-:Y:S05]  /*0670*/  CALL.REL.NOINC `($__internal_4_$__cuda_sm20_div_rn_f64_full) ;  /* 0x00000000009c7944 */ /* 0x000fea0003c00000 */
[----:B------:R-:W-:Y:S02]  /*0680*/  IMAD.MOV.U32 R4, RZ, RZ, R2 ;  /* 0x000000ffff047224 */ /* 0x000fe400078e0002 */
[----:B------:R-:W-:-:S07]  /*0690*/  IMAD.MOV.U32 R5, RZ, RZ, R3 ;  /* 0x000000ffff057224 */ /* 0x000fce00078e0003 */
.L_x_58:
[----:B------:R-:W-:Y:S05]  /*06a0*/  BSYNC.RECONVERGENT B0 ;  /* 0x0000000000007941 */ /* 0x000fea0003800200 */
.L_x_57:
[----:B------:R-:W0:Y:S01]  /*06b0*/  LDC.64 R2, c[0x0][0x3a8] ;  /* 0x0000ea00ff027b82 */ /* 0x000e220000000a00 */
[----:B------:R-:W1:Y:S01]  /*06c0*/  LDCU.64 UR4, c[0x0][0x358] ;  /* 0x00006b00ff0477ac */ /* 0x000e620008000a00 */
[-C--:B0-----:R-:W-:Y:S01]  /*06d0*/  IMAD R3, R3, R2.reuse, RZ ;  /* 0x0000000203037224 */ /* 0x081fe200078e02ff */
[----:B------:R-:W0:Y:S01]  /*06e0*/  I2F.F64 R10, R2 ;  /* 0x00000002000a7312 */ /* 0x000e220000201c00 */
[----:B------:R-:W-:-:S03]  /*06f0*/  IMAD R7, R6, R2, R7 ;  /* 0x0000000206077224 */ /* 0x000fc600078e0207 */
[-C--:B------:R-:W-:Y:S02]  /*0700*/  IABS R0, R3.reuse ;  /* 0x0000000300007213 */ /* 0x080fe40000000000 */
[----:B------:R-:W-:Y:S02]  /*0710*/  IABS R13, R3 ;  /* 0x00000003000d7213 */ /* 0x000fe40000000000 */
[----:B------:R-:W2:Y:S03]  /*0720*/  I2F.RP R12, R0 ;  /* 0x00000000000c7306 */ /* 0x000ea60000209400 */
[----:B------:R-:W-:Y:S01]  /*0730*/  IMAD.MOV R13, RZ, RZ, -R13 ;  /* 0x000000ffff0d7224 */ /* 0x000fe200078e0a0d */
[----:B0-----:R-:W-:-:S04]  /*0740*/  DMUL R10, R10, R4 ;  /* 0x000000040a0a7228 */ /* 0x001fc80000000000 */
[----:B--2---:R-:W0:Y:S08]  /*0750*/  MUFU.RCP R12, R12 ;  /* 0x0000000c000c7308 */ /* 0x004e300000001000 */
[----:B------:R-:W2:Y:S01]  /*0760*/  F2I.F64.TRUNC R10, R10 ;  /* 0x0000000a000a7311 */ /* 0x000ea2000030d100 */
[----:B0-----:R-:W-:-:S07]  /*0770*/  VIADD R8, R12, 0xffffffe ;  /* 0x0ffffffe0c087836 */ /* 0x001fce0000000000 */
[----:B------:R0:W3:Y:S01]  /*0780*/  F2I.FTZ.U32.TRUNC.NTZ R9, R8 ;  /* 0x0000000800097305 */ /* 0x0000e2000021f000 */
[----:B--2---:R-:W-:-:S05]  /*0790*/  IMAD R19, R19, R2, R10 ;  /* 0x0000000213137224 */ /* 0x004fca00078e020a */
[----:B------:R-:W-:Y:S01]  /*07a0*/  IABS R4, R19 ;  /* 0x0000001300047213 */ /* 0x000fe20000000000 */
[----:B0-----:R-:W-:Y:S01]  /*07b0*/  IMAD.MOV.U32 R8, RZ, RZ, RZ ;  /* 0x000000ffff087224 */ /* 0x001fe200078e00ff */
[----:B------:R-:W-:Y:S01]  /*07c0*/  ISETP.GE.AND P2, PT, R19, RZ, PT ;  /* 0x000000ff1300720c */ /* 0x000fe20003f46270 */
[----:B---3--:R-:W-:-:S04]  /*07d0*/  IMAD.MOV R5, RZ, RZ, -R9 ;  /* 0x000000ffff057224 */ /* 0x008fc800078e0a09 */
[----:B------:R-:W-:-:S04]  /*07e0*/  IMAD R5, R5, R0, RZ ;  /* 0x0000000005057224 */ /* 0x000fc800078e02ff */
[----:B------:R-:W-:-:S04]  /*07f0*/  IMAD.HI.U32 R8, R9, R5, R8 ;  /* 0x0000000509087227 */ /* 0x000fc800078e0008 */
[----:B------:R-:W-:Y:S02]  /*0800*/  IMAD.MOV.U32 R9, RZ, RZ, R4 ;  /* 0x000000ffff097224 */ /* 0x000fe400078e0004 */
[----:B------:R-:W-:Y:S02]  /*0810*/  IMAD.MOV.U32 R4, RZ, RZ, R13 ;  /* 0x000000ffff047224 */ /* 0x000fe400078e000d */
[----:B------:R-:W-:-:S04]  /*0820*/  IMAD.HI.U32 R8, R8, R9, RZ ;  /* 0x0000000908087227 */ /* 0x000fc800078e00ff */
[----:B------:R-:W-:Y:S02]  /*0830*/  IMAD R9, R8, R4, R9 ;  /* 0x0000000408097224 */ /* 0x000fe400078e0209 */
[----:B------:R-:W0:Y:S03]  /*0840*/  LDC.64 R4, c[0x0][0x388] ;  /* 0x0000e200ff047b82 */ /* 0x000e260000000a00 */
[----:B------:R-:W-:-:S13]  /*0850*/  ISETP.GT.U32.AND P0, PT, R0, R9, PT ;  /* 0x000000090000720c */ /* 0x000fda0003f04070 */
[----:B------:R-:W-:Y:S01]  /*0860*/  @!P0 IMAD.IADD R9, R9, 0x1, -R0 ;  /* 0x0000000109098824 */ /* 0x000fe200078e0a00 */
[----:B------:R-:W-:-:S04]  /*0870*/  ISETP.NE.AND P0, PT, R3, RZ, PT ;  /* 0x000000ff0300720c */ /* 0x000fc80003f05270 */
[----:B------:R-:W-:Y:S01]  /*0880*/  ISETP.GT.U32.AND P1, PT, R0, R9, PT ;  /* 0x000000090000720c */ /* 0x000fe20003f24070 */
[----:B0-----:R-:W-:-:S12]  /*0890*/  IMAD.WIDE R4, R7, 0x4, R4 ;  /* 0x0000000407047825 */ /* 0x001fd800078e0204 */
[----:B------:R-:W-:-:S04]  /*08a0*/  @!P1 IMAD.IADD R9, R9, 0x1, -R0 ;  /* 0x0000000109099824 */ /* 0x000fc800078e0a00 */
[----:B------:R-:W-:Y:S01]  /*08b0*/  @!P2 IMAD.MOV R9, RZ, RZ, -R9 ;  /* 0x000000ffff09a224 */ /* 0x000fe200078e0a09 */
[----:B------:R-:W-:-:S05]  /*08c0*/  @!P0 LOP3.LUT R9, RZ, R3, RZ, 0x33, !PT ;  /* 0x00000003ff098212 */ /* 0x000fca00078e33ff */
[----:B-1----:R-:W-:Y:S01]  /*08d0*/  STG.E desc[UR4][R4.64], R9 ;  /* 0x0000000904007986 */ /* 0x002fe2000c101904 */
[----:B------:R-:W-:Y:S05]  /*08e0*/  EXIT ;  /* 0x000000000000794d */ /* 0x000fea0003800000 */
        .weak           $__internal_4_$__cuda_sm20_div_rn_f64_full
        .type           $__internal_4_$__cuda_sm20_div_rn_f64_full,@function
        .size           $__internal_4_$__cuda_sm20_div_rn_f64_full,($__internal_5_$__cuda_sm3x_div_rn_noftz_f32_slowpath - $__internal_4_$__cuda_sm20_div_rn_f64_full)
$__internal_4_$__cuda_sm20_div_rn_f64_full:
[C---:B------:R-:W-:Y:S01]  /*08f0*/  FSETP.GEU.AND P0, PT, |R3|.reuse, 1.469367938527859385e-39, PT ;  /* 0x001000000300780b */ /* 0x040fe20003f0e200 */
[----:B------:R-:W-:Y:S01]  /*0900*/  IMAD.U32 R2, RZ, RZ, UR6 ;  /* 0x00000006ff027e24 */ /* 0x000fe2000f8e00ff */
[----:B------:R-:W-:Y:S01]  /*0910*/  LOP3.LUT R0, R3, 0x800fffff, RZ, 0xc0, !PT ;  /* 0x800fffff03007812 */ /* 0x000fe200078ec0ff */
[----:B------:R-:W-:Y:S01]  /*0920*/  IMAD.U32 R4, RZ, RZ, UR6 ;  /* 0x00000006ff047e24 */ /* 0x000fe2000f8e00ff */
[C---:B------:R-:W-:Y:S01]  /*0930*/  FSETP.GEU.AND P2, PT, |R9|.reuse, 1.469367938527859385e-39, PT ;  /* 0x001000000900780b */ /* 0x040fe20003f4e200 */
[----:B------:R-:W-:Y:S01]  /*0940*/  IMAD.MOV.U32 R12, RZ, RZ, 0x1 ;  /* 0x00000001ff0c7424 */ /* 0x000fe200078e00ff */
[----:B------:R-:W-:Y:S01]  /*0950*/  LOP3.LUT R5, R0, 0x3ff00000, RZ, 0xfc, !PT ;  /* 0x3ff0000000057812 */ /* 0x000fe200078efcff */
[----:B------:R-:W-:Y:S01]  /*0960*/  IMAD.MOV.U32 R0, RZ, RZ, 0x1ca00000 ;  /* 0x1ca00000ff007424 */ /* 0x000fe200078e00ff */
[----:B------:R-:W-:Y:S01]  /*0970*/  LOP3.LUT R18, R9, 0x7ff00000, RZ, 0xc0, !PT ;  /* 0x7ff0000009127812 */ /* 0x000fe200078ec0ff */
[----:B------:R-:W-:Y:S01]  /*0980*/  BSSY.RECONVERGENT B1, `(.L_x_59) ;  /* 0x000004f000017945 */ /* 0x000fe20003800200 */
[----:B------:R-:W-:-:S03]  /*0990*/  LOP3.LUT R21, R3, 0x7ff00000, RZ, 0xc0, !PT ;  /* 0x7ff0000003157812 */ /* 0x000fc600078ec0ff */
[----:B------:R-:W-:Y:S01]  /*09a0*/  @!P0 DMUL R4, R2, 8.98846567431157953865e+307 ;  /* 0x7fe0000002048828 */ /* 0x000fe20000000000 */
[C---:B------:R-:W-:Y:S01]  /*09b0*/  ISETP.GE.U32.AND P1, PT, R18.reuse, R21, PT ;  /* 0x000000151200720c */ /* 0x040fe20003f26070 */
[----:B------:R-:W-:Y:S02]  /*09c0*/  IMAD.MOV.U32 R23, RZ, RZ, R18 ;  /* 0x000000ffff177224 */ /* 0x000fe400078e0012 */
[----:B------:R-:W-:Y:S02]  /*09d0*/  @!P2 LOP3.LUT R15, R3, 0x7ff00000, RZ, 0xc0, !PT ;  /* 0x7ff00000030fa812 */ /* 0x000fe400078ec0ff */
[----:B------:R-:W0:Y:S02]  /*09e0*/  MUFU.RCP64H R13, R5 ;  /* 0x00000005000d7308 */ /* 0x000e240000001800 */
[----:B------:R-:W-:Y:S02]  /*09f0*/  @!P2 ISETP.GE.U32.AND P3, PT, R18, R15, PT ;  /* 0x0000000f1200a20c */ /* 0x000fe40003f66070 */
[----:B------:R-:W-:-:S02]  /*0a00*/  @!P0 LOP3.LUT R21, R5, 0x7ff00000, RZ, 0xc0, !PT ;  /* 0x7ff0000005158812 */ /* 0x000fc400078ec0ff */
[----:B------:R-:W-:-:S03]  /*0a10*/  @!P2 SEL R15, R0, 0x63400000, !P3 ;  /* 0x63400000000fa807 */ /* 0x000fc60005800000 */
[----:B------:R-:W-:Y:S01]  /*0a20*/  VIADD R25, R21, 0xffffffff ;  /* 0xffffffff15197836 */ /* 0x000fe20000000000 */
[----:B------:R-:W-:-:S04]  /*0a30*/  @!P2 LOP3.LUT R16, R15, 0x80000000, R9, 0xf8, !PT ;  /* 0x800000000f10a812 */ /* 0x000fc800078ef809 */
[----:B------:R-:W-:Y:S01]  /*0a40*/  @!P2 LOP3.LUT R17, R16, 0x100000, RZ, 0xfc, !PT ;  /* 0x001000001011a812 */ /* 0x000fe200078efcff */
[----:B------:R-:W-:Y:S01]  /*0a50*/  @!P2 IMAD.MOV.U32 R16, RZ, RZ, RZ ;  /* 0x000000ffff10a224 */ /* 0x000fe200078e00ff */
[----:B0-----:R-:W-:-:S08]  /*0a60*/  DFMA R10, R12, -R4, 1 ;  /* 0x3ff000000c0a742b */ /* 0x001fd00000000804 */
[----:B------:R-:W-:-:S08]  /*0a70*/  DFMA R10, R10, R10, R10 ;  /* 0x0000000a0a0a722b */ /* 0x000fd0000000000a */
[----:B------:R-:W-:Y:S01]  /*0a80*/  DFMA R12, R12, R10, R12 ;  /* 0x0000000a0c0c722b */ /* 0x000fe2000000000c */
[----:B------:R-:W-:Y:S01]  /*0a90*/  SEL R11, R0, 0x63400000, !P1 ;  /* 0x63400000000b7807 */ /* 0x000fe20004800000 */
[----:B------:R-:W-:-:S03]  /*0aa0*/  IMAD.MOV.U32 R10, RZ, RZ, R8 ;  /* 0x000000ffff0a7224 */ /* 0x000fc600078e0008 */
[----:B------:R-:W-:-:S03]  /*0ab0*/  LOP3.LUT R11, R11, 0x800fffff, R9, 0xf8, !PT ;  /* 0x800fffff0b0b7812 */ /* 0x000fc600078ef809 */
[----:B------:R-:W-:-:S03]  /*0ac0*/  DFMA R14, R12, -R4, 1 ;  /* 0x3ff000000c0e742b */ /* 0x000fc60000000804 */
[----:B------:R-:W-:-:S05]  /*0ad0*/  @!P2 DFMA R10, R10, 2, -R16 ;  /* 0x400000000a0aa82b */ /* 0x000fca0000000810 */
[----:B------:R-:W-:-:S05]  /*0ae0*/  DFMA R14, R12, R14, R12 ;  /* 0x0000000e0c0e722b */ /* 0x000fca000000000c */
[----:B------:R-:W-:-:S03]  /*0af0*/  @!P2 LOP3.LUT R23, R11, 0x7ff00000, RZ, 0xc0, !PT ;  /* 0x7ff000000b17a812 */ /* 0x000fc600078ec0ff */
[----:B------:R-:W-:Y:S02]  /*0b00*/  DMUL R12, R14, R10 ;  /* 0x0000000a0e0c7228 */ /* 0x000fe40000000000 */
[----:B------:R-:W-:-:S05]  /*0b10*/  VIADD R24, R23, 0xffffffff ;  /* 0xffffffff17187836 */ /* 0x000fca0000000000 */
[----:B------:R-:W-:Y:S01]  /*0b20*/  ISETP.GT.U32.AND P0, PT, R24, 0x7feffffe, PT ;  /* 0x7feffffe1800780c */ /* 0x000fe20003f04070 */
[----:B------:R-:W-:-:S03]  /*0b30*/  DFMA R16, R12, -R4, R10 ;  /* 0x800000040c10722b */ /* 0x000fc6000000000a */
[----:B------:R-:W-:-:S05]  /*0b40*/  ISETP.GT.U32.OR P0, PT, R25, 0x7feffffe, P0 ;  /* 0x7feffffe1900780c */ /* 0x000fca0000704470 */
[----:B------:R-:W-:-:S08]  /*0b50*/  DFMA R16, R14, R16, R12 ;  /* 0x000000100e10722b */ /* 0x000fd0000000000c */
[----:B------:R-:W-:Y:S05]  /*0b60*/  @P0 BRA `(.L_x_60) ;  /* 0x00000000006c0947 */ /* 0x000fea0003800000 */
[----:B------:R-:W-:-:S04]  /*0b70*/  LOP3.LUT R9, R3, 0x7ff00000, RZ, 0xc0, !PT ;  /* 0x7ff0000003097812 */ /* 0x000fc800078ec0ff */
[CC--:B------:R-:W-:Y:S02]  /*0b80*/  VIADDMNMX R8, R18.reuse, -R9.reuse, 0xb9600000, !PT ;  /* 0xb960000012087446 */ /* 0x0c0fe40007800909 */
[----:B------:R-:W-:Y:S02]  /*0b90*/  ISETP.GE.U32.AND P0, PT, R18, R9, PT ;  /* 0x000000091200720c */ /* 0x000fe40003f06070 */
[----:B------:R-:W-:Y:S02]  /*0ba0*/  VIMNMX R8, PT, PT, R8, 0x46a00000, PT ;  /* 0x46a0000008087848 */ /* 0x000fe40003fe0100 */
[----:B------:R-:W-:-:S05]  /*0bb0*/  SEL R9, R0, 0x63400000, !P0 ;  /* 0x6340000000097807 */ /* 0x000fca0004000000 */
[----:B------:R-:W-:Y:S02]  /*0bc0*/  IMAD.IADD R0, R8, 0x1, -R9 ;  /* 0x0000000108007824 */ /* 0x000fe400078e0a09 */
[----:B------:R-:W-:Y:S02]  /*0bd0*/  IMAD.MOV.U32 R8, RZ, RZ, RZ ;  /* 0x000000ffff087224 */ /* 0x000fe400078e00ff */
[----:B------:R-:W-:-:S06]  /*0be0*/  VIADD R9, R0, 0x7fe00000 ;  /* 0x7fe0000000097836 */ /* 0x000fcc0000000000 */
[----:B------:R-:W-:-:S10]  /*0bf0*/  DMUL R12, R16, R8 ;  /* 0x00000008100c7228 */ /* 0x000fd40000000000 */
[----:B------:R-:W-:-:S13]  /*0c00*/  FSETP.GTU.AND P0, PT, |R13|, 1.469367938527859385e-39, PT ;  /* 0x001000000d00780b */ /* 0x000fda0003f0c200 */
[----:B------:R-:W-:Y:S05]  /*0c10*/  @P0 BRA `(.L_x_61) ;  /* 0x0000000000940947 */ /* 0x000fea0003800000 */
[----:B------:R-:W-:Y:S01]  /*0c20*/  DFMA R4, R16, -R4, R10 ;  /* 0x800000041004722b */ /* 0x000fe2000000000a */
[----:B------:R-:W-:-:S09]  /*0c30*/  IMAD.MOV.U32 R8, RZ, RZ, RZ ;  /* 0x000000ffff087224 */ /* 0x000fd200078e00ff */
[C---:B------:R-:W-:Y:S02]  /*0c40*/  FSETP.NEU.AND P0, PT, R5.reuse, RZ, PT ;  /* 0x000000ff0500720b */ /* 0x040fe40003f0d000 */
[----:B------:R-:W-:-:S04]  /*0c50*/  LOP3.LUT R11, R5, 0x80000000, R3, 0x48, !PT ;  /* 0x80000000050b7812 */ /* 0x000fc800078e4803 */
[----:B------:R-:W-:-:S07]  /*0c60*/  LOP3.LUT R9, R11, R9, RZ, 0xfc, !PT ;  /* 0x000000090b097212 */ /* 0x000fce00078efcff */
[----:B------:R-:W-:Y:S05]  /*0c70*/  @!P0 BRA `(.L_x_61) ;  /* 0x00000000007c8947 */ /* 0x000fea0003800000 */
[----:B------:R-:W-:Y:S01]  /*0c80*/  IMAD.MOV R3, RZ, RZ, -R0 ;  /* 0x000000ffff037224 */ /* 0x000fe200078e0a00 */
[----:B------:R-:W-:Y:S01]  /*0c90*/  DMUL.RP R8, R16, R8 ;  /* 0x0000000810087228 */ /* 0x000fe20000008000 */
[----:B------:R-:W-:-:S06]  /*0ca0*/  IMAD.MOV.U32 R2, RZ, RZ, RZ ;  /* 0x000000ffff027224 */ /* 0x000fcc00078e00ff */
[----:B------:R-:W-:-:S03]  /*0cb0*/  DFMA R2, R12, -R2, R16 ;  /* 0x800000020c02722b */ /* 0x000fc60000000010 */
[----:B------:R-:W-:-:S03]  /*0cc0*/  LOP3.LUT R11, R9, R11, RZ, 0x3c, !PT ;  /* 0x0000000b090b7212 */ /* 0x000fc600078e3cff */
[----:B------:R-:W-:-:S04]  /*0cd0*/  IADD3 R2, PT, PT, -R0, -0x43300000, RZ ;  /* 0xbcd0000000027810 */ /* 0x000fc80007ffe1ff */
[----:B------:R-:W-:-:S04]  /*0ce0*/  FSETP.NEU.AND P0, PT, |R3|, R2, PT ;  /* 0x000000020300720b */ /* 0x000fc80003f0d200 */
[----:B------:R-:W-:Y:S02]  /*0cf0*/  FSEL R12, R8, R12, !P0 ;  /* 0x0000000c080c7208 */ /* 0x000fe40004000000 */
[----:B------:R-:W-:Y:S01]  /*0d00*/  FSEL R13, R11, R13, !P0 ;  /* 0x0000000d0b0d7208 */ /* 0x000fe20004000000 */
[----:B------:R-:W-:Y:S06]  /*0d10*/  BRA `(.L_x_61) ;  /* 0x0000000000547947 */ /* 0x000fec0003800000 */
.L_x_60:
[----:B------:R-:W-:-:S14]  /*0d20*/  DSETP.NAN.AND P0, PT, R8, R8, PT ;  /* 0x000000080800722a */ /* 0x000fdc0003f08000 */
[----:B------:R-:W-:Y:S05]  /*0d30*/  @P0 BRA `(.L_x_62) ;  /* 0x0000000000440947 */ /* 0x000fea0003800000 */
[----:B------:R-:W-:-:S14]  /*0d40*/  DSETP.NAN.AND P0, PT, R2, R2, PT ;  /* 0x000000020200722a */ /* 0x000fdc0003f08000 */
[----:B------:R-:W-:Y:S05]  /*0d50*/  @P0 BRA `(.L_x_63) ;  /* 0x0000000000300947 */ /* 0x000fea0003800000 */
[----:B------:R-:W-:Y:S01]  /*0d60*/  ISETP.NE.AND P0, PT, R23, R21, PT ;  /* 0x000000151700720c */ /* 0x000fe20003f05270 */
[----:B------:R-:W-:Y:S02]  /*0d70*/  IMAD.MOV.U32 R12, RZ, RZ, 0x0 ;  /* 0x00000000ff0c7424 */ /* 0x000fe400078e00ff */
[----:B------:R-:W-:-:S10]  /*0d80*/  IMAD.MOV.U32 R13, RZ, RZ, -0x80000 ;  /* 0xfff80000ff0d7424 */ /* 0x000fd400078e00ff */
[----:B------:R-:W-:Y:S05]  /*0d90*/  @!P0 BRA `(.L_x_61) ;  /* 0x0000000000348947 */ /* 0x000fea0003800000 */
[----:B------:R-:W-:Y:S02]  /*0da0*/  ISETP.NE.AND P0, PT, R23, 0x7ff00000, PT ;  /* 0x7ff000001700780c */ /* 0x000fe40003f05270 */
[----:B------:R-:W-:Y:S02]  /*0db0*/  LOP3.LUT R13, R9, 0x80000000, R3, 0x48, !PT ;  /* 0x80000000090d7812 */ /* 0x000fe400078e4803 */
[----:B------:R-:W-:-:S13]  /*0dc0*/  ISETP.EQ.OR P0, PT, R21, RZ, !P0 ;  /* 0x000000ff1500720c */ /* 0x000fda0004702670 */
[----:B------:R-:W-:Y:S01]  /*0dd0*/  @P0 LOP3.LUT R0, R13, 0x7ff00000, RZ, 0xfc, !PT ;  /* 0x7ff000000d000812 */ /* 0x000fe200078efcff */
[----:B------:R-:W-:Y:S02]  /*0de0*/  @!P0 IMAD.MOV.U32 R12, RZ, RZ, RZ ;  /* 0x000000ffff0c8224 */ /* 0x000fe400078e00ff */
[----:B------:R-:W-:Y:S02]  /*0df0*/  @P0 IMAD.MOV.U32 R12, RZ, RZ, RZ ;  /* 0x000000ffff0c0224 */ /* 0x000fe400078e00ff */
[----:B------:R-:W-:Y:S01]  /*0e00*/  @P0 IMAD.MOV.U32 R13, RZ, RZ, R0 ;  /* 0x000000ffff0d0224 */ /* 0x000fe200078e0000 */
[----:B------:R-:W-:Y:S06]  /*0e10*/  BRA `(.L_x_61) ;  /* 0x0000000000147947 */ /* 0x000fec0003800000 */
.L_x_63:
[----:B------:R-:W-:Y:S01]  /*0e20*/  LOP3.LUT R13, R3, 0x80000, RZ, 0xfc, !PT ;  /* 0x00080000030d7812 */ /* 0x000fe200078efcff */
[----:B------:R-:W-:Y:S01]  /*0e30*/  IMAD.MOV.U32 R12, RZ, RZ, R2 ;  /* 0x000000ffff0c7224 */ /* 0x000fe200078e0002 */
[----:B------:R-:W-:Y:S06]  /*0e40*/  BRA `(.L_x_61) ;  /* 0x0000000000087947 */ /* 0x000fec0003800000 */
.L_x_62:
[----:B------:R-:W-:Y:S01]  /*0e50*/  LOP3.LUT R13, R9, 0x80000, RZ, 0xfc, !PT ;  /* 0x00080000090d7812 */ /* 0x000fe200078efcff */
[----:B------:R-:W-:-:S07]  /*0e60*/  IMAD.MOV.U32 R12, RZ, RZ, R8 ;  /* 0x000000ffff0c7224 */ /* 0x000fce00078e0008 */
.L_x_61:
[----:B------:R-:W-:Y:S05]  /*0e70*/  BSYNC.RECONVERGENT B1 ;  /* 0x0000000000017941 */ /* 0x000fea0003800200 */
.L_x_59:
[----:B------:R-:W-:Y:S02]  /*0e80*/  IMAD.MOV.U32 R23, RZ, RZ, 0x0 ;  /* 0x00000000ff177424 */ /* 0x000fe400078e00ff */
[----:B------:R-:W-:Y:S02]  /*0e90*/  IMAD.MOV.U32 R2, RZ, RZ, R12 ;  /* 0x000000ffff027224 */ /* 0x000fe400078e000c */
[----:B------:R-:W-:Y:S01]  /*0ea0*/  IMAD.MOV.U32 R3, RZ, RZ, R13 ;  /* 0x000000ffff037224 */ /* 0x000fe200078e000d */
[----:B------:R-:W-:Y:S06]  /*0eb0*/  RET.REL.NODEC R22 `(_Z12mapToHealpixPfPi6Cameraii) ;  /* 0xfffffff016507950 */ /* 0x000fec0003c3ffff */
        .weak           $__internal_5_$__cuda_sm3x_div_rn_noftz_f32_slowpath
        .type           $__internal_5_$__cuda_sm3x_div_rn_noftz_f32_slowpath,@function
        .size           $__internal_5_$__cuda_sm3x_div_rn_noftz_f32_slowpath,(.L_x_81 - $__internal_5_$__cuda_sm3x_div_rn_noftz_f32_slowpath)
$__internal_5_$__cuda_sm3x_div_rn_noftz_f32_slowpath:
[----:B------:R-:W-:Y:S01]  /*0ec0*/  SHF.R.U32.HI R5, RZ, 0x17, R3 ;  /* 0x00000017ff057819 */ /* 0x000fe20000011603 */
[----:B------:R-:W-:Y:S01]  /*0ed0*/  BSSY.RECONVERGENT B1, `(.L_x_64) ;  /* 0x0000062000017945 */ /* 0x000fe20003800200 */
[----:B------:R-:W-:Y:S02]  /*0ee0*/  SHF.R.U32.HI R4, RZ, 0x17, R0 ;  /* 0x00000017ff047819 */ /* 0x000fe40000011600 */
[----:B------:R-:W-:Y:S02]  /*0ef0*/  LOP3.LUT R12, R5, 0xff, RZ, 0xc0, !PT ;  /* 0x000000ff050c7812 */ /* 0x000fe400078ec0ff */
[----:B------:R-:W-:-:S03]  /*0f00*/  LOP3.LUT R10, R4, 0xff, RZ, 0xc0, !PT ;  /* 0x000000ff040a7812 */ /* 0x000fc600078ec0ff */
[----:B------:R-:W-:Y:S02]  /*0f10*/  VIADD R8, R12, 0xffffffff ;  /* 0xffffffff0c087836 */ /* 0x000fe40000000000 */
[----:B------:R-:W-:-:S03]  /*0f20*/  VIADD R5, R10, 0xffffffff ;  /* 0xffffffff0a057836 */ /* 0x000fc60000000000 */
[----:B------:R-:W-:-:S04]  /*0f30*/  ISETP.GT.U32.AND P0, PT, R8, 0xfd, PT ;  /* 0x000000fd0800780c */ /* 0x000fc80003f04070 */
[----:B------:R-:W-:-:S13]  /*0f40*/  ISETP.GT.U32.OR P0, PT, R5, 0xfd, P0 ;  /* 0x000000fd0500780c */ /* 0x000fda0000704470 */
[----:B------:R-:W-:Y:S01]  /*0f50*/  @!P0 IMAD.MOV.U32 R4, RZ, RZ, RZ ;  /* 0x000000ffff048224 */ /* 0x000fe200078e00ff */
        /* <DEDUP_REMOVED lines=24> */
.L_x_65:
[----:B------:R-:W-:Y:S01]  /*10e0*/  LEA R8, R12, 0xc0800000, 0x17 ;  /* 0xc08000000c087811 */ /* 0x000fe200078eb8ff */
[----:B------:R-:W-:Y:S04]  /*10f0*/  BSSY.RECONVERGENT B2, `(.L_x_70) ;  /* 0x0000036000027945 */ /* 0x000fe80003800200 */
[----:B------:R-:W-:Y:S02]  /*1100*/  IMAD.IADD R8, R3, 0x1, -R8 ;  /* 0x0000000103087824 */ /* 0x000fe400078e0a08 */
[----:B------:R-:W-:Y:S02]  /*1110*/  VIADD R3, R10, 0xffffff81 ;  /* 0xffffff810a037836 */ /* 0x000fe40000000000 */
[----:B------:R-:W0:Y:S01]  /*1120*/  MUFU.RCP R5, R8 ;  /* 0x0000000800057308 */ /* 0x000e220000001000 */
[----:B------:R-:W-:Y:S01]  /*1130*/  FADD.FTZ R9, -R8, -RZ ;  /* 0x800000ff08097221 */ /* 0x000fe20000010100 */
[----:B------:R-:W-:-:S03]  /*1140*/  IMAD R0, R3, -0x800000, R0 ;  /* 0xff80000003007824 */ /* 0x000fc600078e0200 */
[----:B0-----:R-:W-:-:S04]  /*1150*/  FFMA R10, R5, R9, 1 ;  /* 0x3f800000050a7423 */ /* 0x001fc80000000009 */
[----:B------:R-:W-:-:S04]  /*1160*/  FFMA R14, R5, R10, R5 ;  /* 0x0000000a050e7223 */ /* 0x000fc80000000005 */
[----:B------:R-:W-:-:S04]  /*1170*/  FFMA R5, R0, R14, RZ ;  /* 0x0000000e00057223 */ /* 0x000fc800000000ff */
[----:B------:R-:W-:-:S04]  /*1180*/  FFMA R10, R9, R5, R0 ;  /* 0x00000005090a7223 */ /* 0x000fc80000000000 */
[----:B------:R-:W-:Y:S01]  /*1190*/  FFMA R11, R14, R10, R5 ;  /* 0x0000000a0e0b7223 */ /* 0x000fe20000000005 */
[----:B------:R-:W-:-:S03]  /*11a0*/  IADD3 R5, PT, PT, R3, 0x7f, -R12 ;  /* 0x0000007f03057810 */ /* 0x000fc60007ffe80c */
[----:B------:R-:W-:Y:S02]  /*11b0*/  FFMA R10, R9, R11, R0 ;  /* 0x0000000b090a7223 */ /* 0x000fe40000000000 */
[----:B------:R-:W-:Y:S02]  /*11c0*/  IMAD.IADD R5, R5, 0x1, R4 ;  /* 0x0000000105057824 */ /* 0x000fe400078e0204 */
        /* <DEDUP_REMOVED lines=20> */
[----:B------:R-:W-:Y:S01]  /*1310*/  ISETP.NE.AND P1, PT, R9, RZ, PT ;  /* 0x000000ff0900720c */ /* 0x000fe20003f25270 */
[----:B------:R-:W-:Y:S01]  /*1320*/  IMAD.MOV R9, RZ, RZ, -R9 ;  /* 0x000000ffff097224 */ /* 0x000fe200078e0a09 */
        /* <DEDUP_REMOVED lines=14> */
.L_x_72:
[----:B------:R-:W-:-:S04]  /*1410*/  LOP3.LUT R0, R0, 0x80000000, RZ, 0xc0, !PT ;  /* 0x8000000000007812 */ /* 0x000fc800078ec0ff */
[----:B------:R-:W-:Y:S01]  /*1420*/  LOP3.LUT R0, R0, 0x7f800000, RZ, 0xfc, !PT ;  /* 0x7f80000000007812 */ /* 0x000fe200078efcff */
[----:B------:R-:W-:Y:S06]  /*1430*/  BRA `(.L_x_73) ;  /* 0x0000000000047947 */ /* 0x000fec0003800000 */
.L_x_71:
[----:B------:R-:W-:-:S07]  /*1440*/  IMAD R0, R5, 0x800000, R0 ;  /* 0x0080000005007824 */ /* 0x000fce00078e0200 */
.L_x_73:
[----:B------:R-:W-:Y:S05]  /*1450*/  BSYNC.RECONVERGENT B2 ;  /* 0x0000000000027941 */ /* 0x000fea0003800200 */
.L_x_70:
[----:B------:R-:W-:Y:S05]  /*1460*/  BRA `(.L_x_74) ;  /* 0x0000000000207947 */ /* 0x000fea0003800000 */
.L_x_69:
[----:B------:R-:W-:-:S04]  /*1470*/  LOP3.LUT R0, R3, 0x80000000, R0, 0x48, !PT ;  /* 0x8000000003007812 */ /* 0x000fc800078e4800 */
[----:B------:R-:W-:Y:S01]  /*1480*/  LOP3.LUT R0, R0, 0x7f800000, RZ, 0xfc, !PT ;  /* 0x7f80000000007812 */ /* 0x000fe200078efcff */
[----:B------:R-:W-:Y:S06]  /*1490*/  BRA `(.L_x_74) ;  /* 0x0000000000147947 */ /* 0x000fec0003800000 */
.L_x_68:
[----:B------:R-:W-:Y:S01]  /*14a0*/  LOP3.LUT R0, R3, 0x80000000, R0, 0x48, !PT ;  /* 0x8000000003007812 */ /* 0x000fe200078e4800 */
[----:B------:R-:W-:Y:S06]  /*14b0*/  BRA `(.L_x_74) ;  /* 0x00000000000c7947 */ /* 0x000fec0003800000 */
.L_x_67:
[----:B------:R-:W0:Y:S01]  /*14c0*/  MUFU.RSQ R0, -QNAN ;  /* 0xffc0000000007908 */ /* 0x000e220000001400 */
[----:B------:R-:W-:Y:S05]  /*14d0*/  BRA `(.L_x_74) ;  /* 0x0000000000047947 */ /* 0x000fea0003800000 */
.L_x_66:
[----:B------:R-:W-:-:S07]  /*14e0*/  FADD.FTZ R0, R0, R3 ;  /* 0x0000000300007221 */ /* 0x000fce0000010000 */
.L_x_74:
[----:B------:R-:W-:Y:S05]  /*14f0*/  BSYNC.RECONVERGENT B1 ;  /* 0x0000000000017941 */ /* 0x000fea0003800200 */
.L_x_64:
[----:B------:R-:W-:-:S04]  /*1500*/  IMAD.MOV.U32 R3, RZ, RZ, 0x0 ;  /* 0x00000000ff037424 */ /* 0x000fc800078e00ff */
[----:B0-----:R-:W-:Y:S05]  /*1510*/  RET.REL.NODEC R2 `(_Z12mapToHealpixPfPi6Cameraii) ;  /* 0xffffffe802b87950 */ /* 0x001fea0003c3ffff */
.L_x_75:
        /* <DEDUP_REMOVED lines=14> */
.L_x_81:


//--------------------- .nv.global.init           --------------------------
	.section	.nv.global.init,"aw",@progbits
	.align	4
.nv.global.init:
	.type		__cudart_i2opi_f,@object
	.size		__cudart_i2opi_f,(.L_0 - __cudart_i2opi_f)
__cudart_i2opi_f:
        /*0000*/ 	.byte	0x41, 0x90, 0x43, 0x3c, 0x99, 0x95, 0x62, 0xdb, 0xc0, 0xdd, 0x34, 0xf5, 0xd1, 0x57, 0x27, 0xfc
        /*0010*/ 	.byte	0x29, 0x15, 0x44, 0x4e, 0x6e, 0x83, 0xf9, 0xa2
.L_0:


//--------------------- .nv.shared.reserved.0     --------------------------
	.section	.nv.shared.reserved.0,"aw",@nobits
	.weak		__nv_reservedSMEM_offset_0_alias
	.size		__nv_reservedSMEM_offset_0_alias, 0, 64
	.other		__nv_reservedSMEM_offset_0_alias,@"STO_CUDA_RESERVED_SHARED STV_DEFAULT"
__nv_reservedSMEM_offset_0_alias:
	.zero		0
	.zero		64


//--------------------- .nv.constant0._Z7pix2angPfS_Piii --------------------------
	.section	.nv.constant0._Z7pix2angPfS_Piii,"a",@progbits
	.sectionflags	@""
	.align	4
.nv.constant0._Z7pix2angPfS_Piii:
	.zero		928


//--------------------- .nv.constant0._Z7ang2pixPfS_Piii --------------------------
	.section	.nv.constant0._Z7ang2pixPfS_Piii,"a",@progbits
	.sectionflags	@""
	.align	4
.nv.constant0._Z7ang2pixPfS_Piii:
	.zero		928


//--------------------- .nv.constant0._Z12mapToHealpixPfPi6Cameraii --------------------------
	.section	.nv.constant0._Z12mapToHealpixPfPi6Cameraii,"a",@progbits
	.sectionflags	@""
	.align	4
.nv.constant0._Z12mapToHealpixPfPi6Cameraii:
	.zero		944


//--------------------- SYMBOLS --------------------------

	.type		.nv.reservedSmem.offset0,@object
	.size		.nv.reservedSmem.offset0,0x4
